// auto-generated by cutlass_sweep.conv — config: {"arch": "sm_100", "cluster_m": 1, "cluster_n": 1, "conv_kind": "wgrad", "dtype": "bf16", "ndim": 3, "tile_k": 64, "tile_m": 128, "tile_n": 128}
#include "cutlass/cutlass.h"
#include "cute/tensor.hpp"
#include "cutlass/kernel_hardware_info.hpp"
#include "cutlass/conv/convolution.h"
#include "cutlass/conv/dispatch_policy.hpp"
#include "cutlass/conv/collective/collective_builder.hpp"
#include "cutlass/conv/kernel/conv_universal.hpp"
#include "cutlass/conv/device/conv_universal_adapter.hpp"
#include "cutlass/epilogue/collective/collective_builder.hpp"

using namespace cute;
using Elem = cutlass::bfloat16_t;
using Acc  = float;
using LayoutAB = cutlass::layout::TensorNDHWC;
using LayoutC  = cutlass::layout::TensorKCSRT;
constexpr auto ConvOp = cutlass::conv::Operator::kWgrad;
using TileShape    = Shape<_128, Shape<_128>, Shape<_64>>;
using ClusterShape = Shape<_1, _1, _1>;

using CollectiveEpilogue = typename cutlass::epilogue::collective::CollectiveBuilder<
    cutlass::arch::Sm100, cutlass::arch::OpClassTensorOp,
    TileShape, ClusterShape,
    cutlass::epilogue::collective::EpilogueTileAuto,
    Acc, Acc,
    Elem, LayoutC, 128 / cutlass::sizeof_bits<Elem>::value,
    Elem, LayoutC, 128 / cutlass::sizeof_bits<Elem>::value,
    cutlass::epilogue::collective::EpilogueScheduleAuto
  >::CollectiveOp;

using CollectiveMainloop = typename cutlass::conv::collective::CollectiveBuilder<
    cutlass::arch::Sm100, cutlass::arch::OpClassTensorOp, ConvOp,
    Elem, LayoutAB, 128 / cutlass::sizeof_bits<Elem>::value,
    Elem, LayoutAB, 128 / cutlass::sizeof_bits<Elem>::value,
    Acc,
    TileShape, ClusterShape,
    cutlass::conv::collective::StageCountAutoCarveout<
        static_cast<int>(sizeof(typename CollectiveEpilogue::SharedStorage))>,
    cutlass::conv::collective::KernelScheduleAuto
  >::CollectiveOp;

using ProblemShape = cutlass::conv::ConvProblemShape<
    ConvOp, CollectiveMainloop::DispatchPolicy::NumSpatialDimensions>;
using ConvKernel = cutlass::conv::kernel::ConvUniversal<
    ProblemShape, CollectiveMainloop, CollectiveEpilogue>;
using Conv = cutlass::conv::device::ConvUniversalAdapter<ConvKernel>;

auto* _anchor = &cutlass::device_kernel<ConvKernel>;


// ===== COMPILED SASS (sm_100a) =====

	.target	sm_100a

	.elftype	@"ET_EXEC"


//--------------------- .note.nv.tkinfo           --------------------------
	.section	.note.nv.tkinfo,"",@"SHT_NOTE"
	.sectionflags	@"SHF_NOTE_NV_TKINFO"
	.tkinfo
        /*0018*/ 	.word	0x00000002
        /*0030*/ 	.string	""
        /*0030*/ 	.string	"ptxas"
        /*0030*/ 	.string	"Cuda compilation tools, release 13.0, V13.0.88"
        /*0030*/ 	.string	"Build cuda_13.0.r13.0/compiler.36424714_0"
        /*0030*/ 	.string	"-arch sm_100a -m 64 "



//--------------------- .note.nv.cuinfo           --------------------------
	.section	.note.nv.cuinfo,"",@"SHT_NOTE"
	.sectionflags	@"SHF_NOTE_NV_CUINFO"
        /*0018*/ 	.short	0x0002
        /*001a*/ 	.short	0x0064
        /*001c*/ 	.short	0x0082
	.zero		2


//--------------------- .nv.info                  --------------------------
	.section	.nv.info,"",@"SHT_CUDA_INFO"
	.align	4


	//----- nvinfo : EIATTR_REGCOUNT
	.align		4
        /*0000*/ 	.byte	0x04, 0x2f
        /*0002*/ 	.short	(.L_19 - .L_18)
	.align		4
.L_18:
        /*0004*/ 	.word	index@(_ZN7cutlass13device_kernelINS_4conv6kernel13ConvUniversalINS1_16ConvProblemShapeILNS1_8OperatorE2ELi3EEENS1_10collective14CollectiveConvINS1_47MainloopSm100TmaUmmaWarpSpecializedImplicitGemmILS5_2ELi6ELi3ELi1ELi2EN4cute5tupleIJNSA_1CILi1EEESD_SD_EEEEENSB_IJNSC_ILi128EEENSB_IJSG_EEENSB_IJNSC_ILi64EEEEEEEEENS_10bfloat16_tESL_NSA_8TiledMMAINSA_8MMA_AtomIJNSA_20SM100_MMA_F16BF16_SSISL_SL_fLi128ELi128ELNSA_4UMMA5MajorE1ELSQ_1ELNSP_7ScaleInE0ELSR_0EEEEEENSA_6LayoutISE_NSB_IJNSC_ILi0EEESV_SV_EEEEENSB_IJNSA_10UnderscoreESY_SY_EEEEENS7_6detail27Sm100ImplicitGemmTileTraitsINSA_13SM90_TMA_LOADENSA_14ComposedLayoutINSA_7SwizzleILi3ELi4ELi3EEENSA_18smem_ptr_flag_bitsILi16EEENSU_INSB_IJSI_NSC_ILi8EEEEEENSB_IJSD_SI_EEEEEEEvEENS12_INSA_20SM90_TMA_LOAD_IM2COLES1D_vEEEENS_8epilogue10collective18CollectiveEpilogueINS1I_23Sm100TmaWarpSpecializedILi4ELi2ELi32ELb1ELb0EEEJSK_NSB_IJNSU_ISG_SD_EENSU_INSC_ILi32EEESD_EEEEESL_NSB_IJlNSB_IJSD_lllEEESV_EEESL_S1S_NS1I_6fusion15FusionCallbacksIS1M_NS1T_17LinearCombinationISL_fSL_fLNS_15FloatRoundStyleE2EEESK_S1Q_JEEENSA_5SM1004TMEM4LOAD26SM100_TMEM_LOAD_32dp32b32xES13_NS14_INS15_ILi2ELi4ELi3EEES18_NSU_INSB_IJS19_S1O_EEENSB_IJS1O_SD_EEEEEEENSA_39AutoVectorizingCopyWithAssumedAlignmentILi128EEENSA_14SM90_TMA_STOREES27_S29_S29_EEEvvEEEEvNT_6ParamsE)
        /*0008*/ 	.word	0x0000007a


	//----- nvinfo : EIATTR_FRAME_SIZE
	.align		4
.L_19:
        /*000c*/ 	.byte	0x04, 0x11
        /*000e*/ 	.short	(.L_21 - .L_20)
	.align		4
.L_20:
        /*0010*/ 	.word	index@($__internal_2_$__cuda_sm10x_tcgen05_guardrail_trap_unallocated_columns_being_dealloced)
        /*0014*/ 	.word	0x00000008


	//----- nvinfo : EIATTR_FRAME_SIZE
	.align		4
.L_21:
        /*0018*/ 	.byte	0x04, 0x11
        /*001a*/ 	.short	(.L_23 - .L_22)
	.align		4
.L_22:
        /*001c*/ 	.word	index@($__internal_1_$__cuda_sm10x_tcgen05_guardrail_trap_phase_invalid_during_alloc)
        /*0020*/ 	.word	0x00000008


	//----- nvinfo : EIATTR_FRAME_SIZE
	.align		4
.L_23:
        /*0024*/ 	.byte	0x04, 0x11
        /*0026*/ 	.short	(.L_25 - .L_24)
	.align		4
.L_24:
        /*0028*/ 	.word	index@($__internal_0_$__cuda_sm10x_tcgen05_guardrail_trap_col_being_dealloced_not_returned_by_alloc)
        /*002c*/ 	.word	0x00000008


	//----- nvinfo : EIATTR_FRAME_SIZE
	.align		4
.L_25:
        /*0030*/ 	.byte	0x04, 0x11
        /*0032*/ 	.short	(.L_27 - .L_26)
	.align		4
.L_26:
        /*0034*/ 	.word	index@(_ZN7cutlass13device_kernelINS_4conv6kernel13ConvUniversalINS1_16ConvProblemShapeILNS1_8OperatorE2ELi3EEENS1_10collective14CollectiveConvINS1_47MainloopSm100TmaUmmaWarpSpecializedImplicitGemmILS5_2ELi6ELi3ELi1ELi2EN4cute5tupleIJNSA_1CILi1EEESD_SD_EEEEENSB_IJNSC_ILi128EEENSB_IJSG_EEENSB_IJNSC_ILi64EEEEEEEEENS_10bfloat16_tESL_NSA_8TiledMMAINSA_8MMA_AtomIJNSA_20SM100_MMA_F16BF16_SSISL_SL_fLi128ELi128ELNSA_4UMMA5MajorE1ELSQ_1ELNSP_7ScaleInE0ELSR_0EEEEEENSA_6LayoutISE_NSB_IJNSC_ILi0EEESV_SV_EEEEENSB_IJNSA_10UnderscoreESY_SY_EEEEENS7_6detail27Sm100ImplicitGemmTileTraitsINSA_13SM90_TMA_LOADENSA_14ComposedLayoutINSA_7SwizzleILi3ELi4ELi3EEENSA_18smem_ptr_flag_bitsILi16EEENSU_INSB_IJSI_NSC_ILi8EEEEEENSB_IJSD_SI_EEEEEEEvEENS12_INSA_20SM90_TMA_LOAD_IM2COLES1D_vEEEENS_8epilogue10collective18CollectiveEpilogueINS1I_23Sm100TmaWarpSpecializedILi4ELi2ELi32ELb1ELb0EEEJSK_NSB_IJNSU_ISG_SD_EENSU_INSC_ILi32EEESD_EEEEESL_NSB_IJlNSB_IJSD_lllEEESV_EEESL_S1S_NS1I_6fusion15FusionCallbacksIS1M_NS1T_17LinearCombinationISL_fSL_fLNS_15FloatRoundStyleE2EEESK_S1Q_JEEENSA_5SM1004TMEM4LOAD26SM100_TMEM_LOAD_32dp32b32xES13_NS14_INS15_ILi2ELi4ELi3EEES18_NSU_INSB_IJS19_S1O_EEENSB_IJS1O_SD_EEEEEEENSA_39AutoVectorizingCopyWithAssumedAlignmentILi128EEENSA_14SM90_TMA_STOREES27_S29_S29_EEEvvEEEEvNT_6ParamsE)
        /*0038*/ 	.word	0x00000008


	//----- nvinfo : EIATTR_MIN_STACK_SIZE
	.align		4
.L_27:
        /*003c*/ 	.byte	0x04, 0x12
        /*003e*/ 	.short	(.L_29 - .L_28)
	.align		4
.L_28:
        /*0040*/ 	.word	index@(_ZN7cutlass13device_kernelINS_4conv6kernel13ConvUniversalINS1_16ConvProblemShapeILNS1_8OperatorE2ELi3EEENS1_10collective14CollectiveConvINS1_47MainloopSm100TmaUmmaWarpSpecializedImplicitGemmILS5_2ELi6ELi3ELi1ELi2EN4cute5tupleIJNSA_1CILi1EEESD_SD_EEEEENSB_IJNSC_ILi128EEENSB_IJSG_EEENSB_IJNSC_ILi64EEEEEEEEENS_10bfloat16_tESL_NSA_8TiledMMAINSA_8MMA_AtomIJNSA_20SM100_MMA_F16BF16_SSISL_SL_fLi128ELi128ELNSA_4UMMA5MajorE1ELSQ_1ELNSP_7ScaleInE0ELSR_0EEEEEENSA_6LayoutISE_NSB_IJNSC_ILi0EEESV_SV_EEEEENSB_IJNSA_10UnderscoreESY_SY_EEEEENS7_6detail27Sm100ImplicitGemmTileTraitsINSA_13SM90_TMA_LOADENSA_14ComposedLayoutINSA_7SwizzleILi3ELi4ELi3EEENSA_18smem_ptr_flag_bitsILi16EEENSU_INSB_IJSI_NSC_ILi8EEEEEENSB_IJSD_SI_EEEEEEEvEENS12_INSA_20SM90_TMA_LOAD_IM2COLES1D_vEEEENS_8epilogue10collective18CollectiveEpilogueINS1I_23Sm100TmaWarpSpecializedILi4ELi2ELi32ELb1ELb0EEEJSK_NSB_IJNSU_ISG_SD_EENSU_INSC_ILi32EEESD_EEEEESL_NSB_IJlNSB_IJSD_lllEEESV_EEESL_S1S_NS1I_6fusion15FusionCallbacksIS1M_NS1T_17LinearCombinationISL_fSL_fLNS_15FloatRoundStyleE2EEESK_S1Q_JEEENSA_5SM1004TMEM4LOAD26SM100_TMEM_LOAD_32dp32b32xES13_NS14_INS15_ILi2ELi4ELi3EEES18_NSU_INSB_IJS19_S1O_EEENSB_IJS1O_SD_EEEEEEENSA_39AutoVectorizingCopyWithAssumedAlignmentILi128EEENSA_14SM90_TMA_STOREES27_S29_S29_EEEvvEEEEvNT_6ParamsE)
        /*0044*/ 	.word	0x00000008
.L_29:


//--------------------- .nv.compat                --------------------------
	.section	.nv.compat,"",@"SHT_CUDA_COMPAT_INFO"
	.align	4
        /*0000*/ 	.byte	0x02, 0x09, 0x01, 0x00, 0x02, 0x02, 0x02, 0x00, 0x02, 0x05, 0x05, 0x00, 0x03, 0x07, 0x01, 0x01
        /*0010*/ 	.byte	0x02, 0x03, 0x01, 0x00, 0x02, 0x06, 0x01, 0x00, 0x04, 0x0b, 0x08, 0x00, 0x09, 0x00, 0x00, 0x00
        /*0020*/ 	.byte	0x00, 0x00, 0x00, 0x00


//--------------------- .nv.info._ZN7cutlass13device_kernelINS_4conv6kernel13ConvUniversalINS1_16ConvProblemShapeILNS1_8OperatorE2ELi3EEENS1_10collective14CollectiveConvINS1_47MainloopSm100TmaUmmaWarpSpecializedImplicitGemmILS5_2ELi6ELi3ELi1ELi2EN4cute5tupleIJNSA_1CILi1EEESD_SD_EEEEENSB_IJNSC_ILi128EEENSB_IJSG_EEENSB_IJNSC_ILi64EEEEEEEEENS_10bfloat16_tESL_NSA_8TiledMMAINSA_8MMA_AtomIJNSA_20SM100_MMA_F16BF16_SSISL_SL_fLi128ELi128ELNSA_4UMMA5MajorE1ELSQ_1ELNSP_7ScaleInE0ELSR_0EEEEEENSA_6LayoutISE_NSB_IJNSC_ILi0EEESV_SV_EEEEENSB_IJNSA_10UnderscoreESY_SY_EEEEENS7_6detail27Sm100ImplicitGemmTileTraitsINSA_13SM90_TMA_LOADENSA_14ComposedLayoutINSA_7SwizzleILi3ELi4ELi3EEENSA_18smem_ptr_flag_bitsILi16EEENSU_INSB_IJSI_NSC_ILi8EEEEEENSB_IJSD_SI_EEEEEEEvEENS12_INSA_20SM90_TMA_LOAD_IM2COLES1D_vEEEENS_8epilogue10collective18CollectiveEpilogueINS1I_23Sm100TmaWarpSpecializedILi4ELi2ELi32ELb1ELb0EEEJSK_NSB_IJNSU_ISG_SD_EENSU_INSC_ILi32EEESD_EEEEESL_NSB_IJlNSB_IJSD_lllEEESV_EEESL_S1S_NS1I_6fusion15FusionCallbacksIS1M_NS1T_17LinearCombinationISL_fSL_fLNS_15FloatRoundStyleE2EEESK_S1Q_JEEENSA_5SM1004TMEM4LOAD26SM100_TMEM_LOAD_32dp32b32xES13_NS14_INS15_ILi2ELi4ELi3EEES18_NSU_INSB_IJS19_S1O_EEENSB_IJS1O_SD_EEEEEEENSA_39AutoVectorizingCopyWithAssumedAlignmentILi128EEENSA_14SM90_TMA_STOREES27_S29_S29_EEEvvEEEEvNT_6ParamsE --------------------------
	.section	.nv.info._ZN7cutlass13device_kernelINS_4conv6kernel13ConvUniversalINS1_16ConvProblemShapeILNS1_8OperatorE2ELi3EEENS1_10collective14CollectiveConvINS1_47MainloopSm100TmaUmmaWarpSpecializedImplicitGemmILS5_2ELi6ELi3ELi1ELi2EN4cute5tupleIJNSA_1CILi1EEESD_SD_EEEEENSB_IJNSC_ILi128EEENSB_IJSG_EEENSB_IJNSC_ILi64EEEEEEEEENS_10bfloat16_tESL_NSA_8TiledMMAINSA_8MMA_AtomIJNSA_20SM100_MMA_F16BF16_SSISL_SL_fLi128ELi128ELNSA_4UMMA5MajorE1ELSQ_1ELNSP_7ScaleInE0ELSR_0EEEEEENSA_6LayoutISE_NSB_IJNSC_ILi0EEESV_SV_EEEEENSB_IJNSA_10UnderscoreESY_SY_EEEEENS7_6detail27Sm100ImplicitGemmTileTraitsINSA_13SM90_TMA_LOADENSA_14ComposedLayoutINSA_7SwizzleILi3ELi4ELi3EEENSA_18smem_ptr_flag_bitsILi16EEENSU_INSB_IJSI_NSC_ILi8EEEEEENSB_IJSD_SI_EEEEEEEvEENS12_INSA_20SM90_TMA_LOAD_IM2COLES1D_vEEEENS_8epilogue10collective18CollectiveEpilogueINS1I_23Sm100TmaWarpSpecializedILi4ELi2ELi32ELb1ELb0EEEJSK_NSB_IJNSU_ISG_SD_EENSU_INSC_ILi32EEESD_EEEEESL_NSB_IJlNSB_IJSD_lllEEESV_EEESL_S1S_NS1I_6fusion15FusionCallbacksIS1M_NS1T_17LinearCombinationISL_fSL_fLNS_15FloatRoundStyleE2EEESK_S1Q_JEEENSA_5SM1004TMEM4LOAD26SM100_TMEM_LOAD_32dp32b32xES13_NS14_INS15_ILi2ELi4ELi3EEES18_NSU_INSB_IJS19_S1O_EEENSB_IJS1O_SD_EEEEEEENSA_39AutoVectorizingCopyWithAssumedAlignmentILi128EEENSA_14SM90_TMA_STOREES27_S29_S29_EEEvvEEEEvNT_6ParamsE,"",@"SHT_CUDA_INFO"
	.sectionflags	@""
	.align	4


	//----- nvinfo : EIATTR_CUDA_API_VERSION
	.align		4
        /*0000*/ 	.byte	0x04, 0x37
        /*0002*/ 	.short	(.L_31 - .L_30)
.L_30:
        /*0004*/ 	.word	0x00000082


	//----- nvinfo : EIATTR_KPARAM_INFO
	.align		4
.L_31:
        /*0008*/ 	.byte	0x04, 0x17
        /*000a*/ 	.short	(.L_33 - .L_32)
.L_32:
        /*000c*/ 	.word	0x00000000
        /*0010*/ 	.short	0x0000
        /*0012*/ 	.short	0x0000
        /*0014*/ 	.byte	0x00, 0xf0, 0x01, 0x24


	//----- nvinfo : EIATTR_AT_ENTRY_FRAGMENTS
	.align		4
.L_33:
        /*0018*/ 	.byte	0x04, 0x4f
        /*001a*/ 	.short	(.L_35 - .L_34)


	//   ....[0]....
.L_34:
        /*001c*/ 	.word	0x00000006


	//----- nvinfo : EIATTR_RESERVED_SMEM_USED
	.align		4
.L_35:
        /*0020*/ 	.byte	0x01, 0x41
	.zero		2


	//----- nvinfo : EIATTR_SPARSE_MMA_MASK
	.align		4
        /*0024*/ 	.byte	0x03, 0x50
        /*0026*/ 	.short	0x0000


	//----- nvinfo : EIATTR_TCGEN05_1CTA_USED
	.align		4
        /*0028*/ 	.byte	0x01, 0x51
	.zero		2


	//----- nvinfo : EIATTR_MAXREG_COUNT
	.align		4
        /*002c*/ 	.byte	0x03, 0x1b
        /*002e*/ 	.short	0x00ff


	//----- nvinfo : EIATTR_NUM_BARRIERS
	.align		4
        /*0030*/ 	.byte	0x02, 0x4c
        /*0032*/ 	.byte	0x07
	.zero		1


	//----- nvinfo : EIATTR_EXTERNS
	.align		4
        /*0034*/ 	.byte	0x04, 0x0f
        /*0036*/ 	.short	(.L_37 - .L_36)


	//   ....[0]....
	.align		4
.L_36:
        /*0038*/ 	.word	index@(__assertfail)


	//----- nvinfo : EIATTR_MERCURY_ISA_VERSION
	.align		4
.L_37:
        /*003c*/ 	.byte	0x03, 0x5f
        /*003e*/ 	.short	0x0101


	//----- nvinfo : EIATTR_INT_WARP_WIDE_INSTR_OFFSETS
	.align		4
        /*0040*/ 	.byte	0x04, 0x31
        /*0042*/ 	.short	(.L_39 - .L_38)


	//   ....[0]....
.L_38:
        /*0044*/ 	.word	0x00004320


	//   ....[1]....
        /*0048*/ 	.word	0x00004340


	//   ....[2]....
        /*004c*/ 	.word	0x00004370


	//   ....[3]....
        /*0050*/ 	.word	0x000055f0


	//   ....[4]....
        /*0054*/ 	.word	0x00005650


	//   ....[5]....
        /*0058*/ 	.word	0x00005750


	//   ....[6]....
        /*005c*/ 	.word	0x000057d0


	//   ....[7]....
        /*0060*/ 	.word	0x000058b0


	//   ....[8]....
        /*0064*/ 	.word	0x00005940


	//   ....[9]....
        /*0068*/ 	.word	0x00005a30


	//   ....[10]....
        /*006c*/ 	.word	0x00005ae0


	//----- nvinfo : EIATTR_COOP_GROUP_MASK_REGIDS
	.align		4
.L_39:
        /*0070*/ 	.byte	0x04, 0x29
        /*0072*/ 	.short	(.L_41 - .L_40)


	//   ....[0]....
.L_40:
        /*0074*/ 	.word	0xffffffff


	//   ....[1]....
        /*0078*/ 	.word	0xffffffff


	//   ....[2]....
        /*007c*/ 	.word	0xffffffff


	//   ....[3]....
        /*0080*/ 	.word	0xffffffff


	//   ....[4]....
        /*0084*/ 	.word	0xffffffff


	//   ....[5]....
        /*0088*/ 	.word	0xffffffff


	//   ....[6]....
        /*008c*/ 	.word	0xffffffff


	//   ....[7]....
        /*0090*/ 	.word	0xffffffff


	//   ....[8]....
        /*0094*/ 	.word	0xffffffff


	//   ....[9]....
        /*0098*/ 	.word	0xffffffff


	//   ....[10]....
        /*009c*/ 	.word	0xffffffff


	//   ....[11]....
        /*00a0*/ 	.word	0xffffffff


	//----- nvinfo : EIATTR_COOP_GROUP_INSTR_OFFSETS
	.align		4
.L_41:
        /*00a4*/ 	.byte	0x04, 0x28
        /*00a6*/ 	.short	(.L_43 - .L_42)


	//   ....[0]....
.L_42:
        /*00a8*/ 	.word	0x00000090


	//   ....[1]....
        /*00ac*/ 	.word	0x00000500


	//   ....[2]....
        /*00b0*/ 	.word	0x000006b0


	//   ....[3]....
        /*00b4*/ 	.word	0x00000850


	//   ....[4]....
        /*00b8*/ 	.word	0x00000950


	//   ....[5]....
        /*00bc*/ 	.word	0x00000aa0


	//   ....[6]....
        /*00c0*/ 	.word	0x000028e0


	//   ....[7]....
        /*00c4*/ 	.word	0x00003670


	//   ....[8]....
        /*00c8*/ 	.word	0x00003880


	//   ....[9]....
        /*00cc*/ 	.word	0x000038b0


	//   ....[10]....
        /*00d0*/ 	.word	0x00004200


	//   ....[11]....
        /*00d4*/ 	.word	0x00004440


	//----- nvinfo : EIATTR_VRC_CTA_INIT_COUNT
	.align		4
.L_43:
        /*00d8*/ 	.byte	0x02, 0x4a
        /*00da*/ 	.byte	0x80
	.zero		1


	//----- nvinfo : EIATTR_SYSCALL_OFFSETS
	.align		4
        /*00dc*/ 	.byte	0x04, 0x46
        /*00de*/ 	.short	(.L_45 - .L_44)


	//   ....[0]....
.L_44:
        /*00e0*/ 	.word	0x00006d30


	//   ....[1]....
        /*00e4*/ 	.word	0x00006e20


	//   ....[2]....
        /*00e8*/ 	.word	0x000075f0


	//   ....[3]....
        /*00ec*/ 	.word	0x00008270


	//   ....[4]....
        /*00f0*/ 	.word	0x00008eb0


	//   ....[5]....
        /*00f4*/ 	.word	0x00009ae0


	//----- nvinfo : EIATTR_MBARRIER_INSTR_OFFSETS
	.align		4
.L_45:
        /*00f8*/ 	.byte	0x04, 0x39
        /*00fa*/ 	.short	(.L_47 - .L_46)


	//   ....[0]....
.L_46:
        /*00fc*/ 	.word	0x000005e0
        /*0100*/ 	.word	0x000000ff
        /*0104*/ 	.word	0x00000000
        /*0108*/ 	.short	0x0100
        /*010a*/ 	.byte	0x04
	.zero		1


	//   ....[1]....
        /*010c*/ 	.word	0x000005f0
        /*0110*/ 	.word	0x000000ff
        /*0114*/ 	.word	0x00000030
        /*0118*/ 	.short	0x0100
        /*011a*/ 	.byte	0x04
	.zero		1


	//   ....[2]....
        /*011c*/ 	.word	0x00000600
        /*0120*/ 	.word	0x000000ff
        /*0124*/ 	.word	0x00000008
        /*0128*/ 	.short	0x0100
        /*012a*/ 	.byte	0x04
	.zero		1


	//   ....[3]....
        /*012c*/ 	.word	0x00000610
        /*0130*/ 	.word	0x000000ff
        /*0134*/ 	.word	0x00000038
        /*0138*/ 	.short	0x0100
        /*013a*/ 	.byte	0x04
	.zero		1


	//   ....[4]....
        /*013c*/ 	.word	0x00000620
        /*0140*/ 	.word	0x000000ff
        /*0144*/ 	.word	0x00000010
        /*0148*/ 	.short	0x0100
        /*014a*/ 	.byte	0x04
	.zero		1


	//   ....[5]....
        /*014c*/ 	.word	0x00000630
        /*0150*/ 	.word	0x000000ff
        /*0154*/ 	.word	0x00000040
        /*0158*/ 	.short	0x0100
        /*015a*/ 	.byte	0x04
	.zero		1


	//   ....[6]....
        /*015c*/ 	.word	0x00000640
        /*0160*/ 	.word	0x000000ff
        /*0164*/ 	.word	0x00000018
        /*0168*/ 	.short	0x0100
        /*016a*/ 	.byte	0x04
	.zero		1


	//   ....[7]....
        /*016c*/ 	.word	0x00000650
        /*0170*/ 	.word	0x000000ff
        /*0174*/ 	.word	0x00000048
        /*0178*/ 	.short	0x0100
        /*017a*/ 	.byte	0x04
	.zero		1


	//   ....[8]....
        /*017c*/ 	.word	0x00000660
        /*0180*/ 	.word	0x000000ff
        /*0184*/ 	.word	0x00000020
        /*0188*/ 	.short	0x0100
        /*018a*/ 	.byte	0x04
	.zero		1


	//   ....[9]....
        /*018c*/ 	.word	0x00000670
        /*0190*/ 	.word	0x000000ff
        /*0194*/ 	.word	0x00000050
        /*0198*/ 	.short	0x0100
        /*019a*/ 	.byte	0x04
	.zero		1


	//   ....[10]....
        /*019c*/ 	.word	0x00000680
        /*01a0*/ 	.word	0x000000ff
        /*01a4*/ 	.word	0x00000028
        /*01a8*/ 	.short	0x0100
        /*01aa*/ 	.byte	0x04
	.zero		1


	//   ....[11]....
        /*01ac*/ 	.word	0x00000690
        /*01b0*/ 	.word	0x000000ff
        /*01b4*/ 	.word	0x00000058
        /*01b8*/ 	.short	0x0100
        /*01ba*/ 	.byte	0x04
	.zero		1


	//   ....[12]....
        /*01bc*/ 	.word	0x000007c0
        /*01c0*/ 	.word	0x000000ff
        /*01c4*/ 	.word	0x00000060
        /*01c8*/ 	.short	0x0100
        /*01ca*/ 	.byte	0x04
	.zero		1


	//   ....[13]....
        /*01cc*/ 	.word	0x000007d0
        /*01d0*/ 	.word	0x000000ff
        /*01d4*/ 	.word	0x00000080
        /*01d8*/ 	.short	0x0100
        /*01da*/ 	.byte	0x04
	.zero		1


	//   ....[14]....
        /*01dc*/ 	.word	0x000007e0
        /*01e0*/ 	.word	0x000000ff
        /*01e4*/ 	.word	0x00000068
        /*01e8*/ 	.short	0x0100
        /*01ea*/ 	.byte	0x04
	.zero		1


	//   ....[15]....
        /*01ec*/ 	.word	0x000007f0
        /*01f0*/ 	.word	0x000000ff
        /*01f4*/ 	.word	0x00000088
        /*01f8*/ 	.short	0x0100
        /*01fa*/ 	.byte	0x04
	.zero		1


	//   ....[16]....
        /*01fc*/ 	.word	0x00000800
        /*0200*/ 	.word	0x000000ff
        /*0204*/ 	.word	0x00000070
        /*0208*/ 	.short	0x0100
        /*020a*/ 	.byte	0x04
	.zero		1


	//   ....[17]....
        /*020c*/ 	.word	0x00000810
        /*0210*/ 	.word	0x000000ff
        /*0214*/ 	.word	0x00000090
        /*0218*/ 	.short	0x0100
        /*021a*/ 	.byte	0x04
	.zero		1


	//   ....[18]....
        /*021c*/ 	.word	0x00000820
        /*0220*/ 	.word	0x000000ff
        /*0224*/ 	.word	0x00000078
        /*0228*/ 	.short	0x0100
        /*022a*/ 	.byte	0x04
	.zero		1


	//   ....[19]....
        /*022c*/ 	.word	0x00000830
        /*0230*/ 	.word	0x000000ff
        /*0234*/ 	.word	0x00000098
        /*0238*/ 	.short	0x0100
        /*023a*/ 	.byte	0x04
	.zero		1


	//   ....[20]....
        /*023c*/ 	.word	0x00000920
        /*0240*/ 	.word	0x000000ff
        /*0244*/ 	.word	0x000000a0
        /*0248*/ 	.short	0x0100
        /*024a*/ 	.byte	0x06
	.zero		1


	//   ....[21]....
        /*024c*/ 	.word	0x00000930
        /*0250*/ 	.word	0x000000ff
        /*0254*/ 	.word	0x000000a8
        /*0258*/ 	.short	0x0100
        /*025a*/ 	.byte	0x06
	.zero		1


	//   ....[22]....
        /*025c*/ 	.word	0x00000a70
        /*0260*/ 	.word	0x000000ff
        /*0264*/ 	.word	0x000000b0
        /*0268*/ 	.short	0x0100
        /*026a*/ 	.byte	0x06
	.zero		1


	//   ....[23]....
        /*026c*/ 	.word	0x00000a80
        /*0270*/ 	.word	0x000000ff
        /*0274*/ 	.word	0x000000b8
        /*0278*/ 	.short	0x0100
        /*027a*/ 	.byte	0x06
	.zero		1


	//   ....[24]....
        /*027c*/ 	.word	0x00000bd0
        /*0280*/ 	.word	0x000000ff
        /*0284*/ 	.word	0x000000c0
        /*0288*/ 	.short	0x0100
        /*028a*/ 	.byte	0x04
	.zero		1


	//   ....[25]....
        /*028c*/ 	.word	0x00000be0
        /*0290*/ 	.word	0x000000ff
        /*0294*/ 	.word	0x000000d0
        /*0298*/ 	.short	0x0100
        /*029a*/ 	.byte	0x04
	.zero		1


	//   ....[26]....
        /*029c*/ 	.word	0x00000bf0
        /*02a0*/ 	.word	0x000000ff
        /*02a4*/ 	.word	0x000000c8
        /*02a8*/ 	.short	0x0100
        /*02aa*/ 	.byte	0x04
	.zero		1


	//   ....[27]....
        /*02ac*/ 	.word	0x00000c00
        /*02b0*/ 	.word	0x000000ff
        /*02b4*/ 	.word	0x000000d8
        /*02b8*/ 	.short	0x0100
        /*02ba*/ 	.byte	0x04
	.zero		1


	//   ....[28]....
        /*02bc*/ 	.word	0x00001a00
        /*02c0*/ 	.word	0x000000ff
        /*02c4*/ 	.word	0x00000030
        /*02c8*/ 	.short	0x010a
        /*02ca*/ 	.byte	0x08
	.zero		1


	//   ....[29]....
        /*02cc*/ 	.word	0x00001da0
        /*02d0*/ 	.word	0x000000ff
        /*02d4*/ 	.word	0x00000030
        /*02d8*/ 	.short	0x010a
        /*02da*/ 	.byte	0x2d
	.zero		1


	//   ....[30]....
        /*02dc*/ 	.word	0x00001f10
        /*02e0*/ 	.word	0x000000ff
        /*02e4*/ 	.word	0x00000030
        /*02e8*/ 	.short	0x010a
        /*02ea*/ 	.byte	0x08
	.zero		1


	//   ....[31]....
        /*02ec*/ 	.word	0x00002240
        /*02f0*/ 	.word	0x000000ff
        /*02f4*/ 	.word	0x000000a8
        /*02f8*/ 	.short	0x0101
        /*02fa*/ 	.byte	0x30
	.zero		1


	//   ....[32]....
        /*02fc*/ 	.word	0x00002270
        /*0300*/ 	.word	0x000000ff
        /*0304*/ 	.word	0x00000030
        /*0308*/ 	.short	0x010a
        /*030a*/ 	.byte	0x04
	.zero		1


	//   ....[33]....
        /*030c*/ 	.word	0x00002450
        /*0310*/ 	.word	0x000000ff
        /*0314*/ 	.word	0x00000030
        /*0318*/ 	.short	0x010a
        /*031a*/ 	.byte	0x29
	.zero		1


	//   ....[34]....
        /*031c*/ 	.word	0x000025c0
        /*0320*/ 	.word	0x000000ff
        /*0324*/ 	.word	0x00000030
        /*0328*/ 	.short	0x010a
        /*032a*/ 	.byte	0x08
	.zero		1


	//   ....[35]....
        /*032c*/ 	.word	0x000028f0
        /*0330*/ 	.word	0x000000ff
        /*0334*/ 	.word	0x000000b0
        /*0338*/ 	.short	0x010a
        /*033a*/ 	.byte	0x30
	.zero		1


	//   ....[36]....
        /*033c*/ 	.word	0x000029b0
        /*0340*/ 	.word	0x000000ff
        /*0344*/ 	.word	0x00000000
        /*0348*/ 	.short	0x0101
        /*034a*/ 	.byte	0x04
	.zero		1


	//   ....[37]....
        /*034c*/ 	.word	0x00002fa0
        /*0350*/ 	.word	0x000000ff
        /*0354*/ 	.word	0x00000000
        /*0358*/ 	.short	0x010a
        /*035a*/ 	.byte	0x04
	.zero		1


	//   ....[38]....
        /*035c*/ 	.word	0x00003040
        /*0360*/ 	.word	0x000000ff
        /*0364*/ 	.word	0x00000000
        /*0368*/ 	.short	0x010a
        /*036a*/ 	.byte	0x05
	.zero		1


	//   ....[39]....
        /*036c*/ 	.word	0x000030e0
        /*0370*/ 	.word	0x000000ff
        /*0374*/ 	.word	0x00000000
        /*0378*/ 	.short	0x010a
        /*037a*/ 	.byte	0x05
	.zero		1


	//   ....[40]....
        /*037c*/ 	.word	0x00003180
        /*0380*/ 	.word	0x000000ff
        /*0384*/ 	.word	0x00000000
        /*0388*/ 	.short	0x010a
        /*038a*/ 	.byte	0x05
	.zero		1


	//   ....[41]....
        /*038c*/ 	.word	0x00003220
        /*0390*/ 	.word	0x000000ff
        /*0394*/ 	.word	0x00000000
        /*0398*/ 	.short	0x010a
        /*039a*/ 	.byte	0x05
	.zero		1


	//   ....[42]....
        /*039c*/ 	.word	0x000032d0
        /*03a0*/ 	.word	0x00000000
        /*03a4*/ 	.word	0x00000000
        /*03a8*/ 	.short	0x010a
        /*03aa*/ 	.byte	0xff
	.zero		1


	//   ....[43]....
        /*03ac*/ 	.word	0x00003420
        /*03b0*/ 	.word	0x000000ff
        /*03b4*/ 	.word	0x000000b8
        /*03b8*/ 	.short	0x010a
        /*03ba*/ 	.byte	0x04
	.zero		1


	//   ....[44]....
        /*03bc*/ 	.word	0x000034c0
        /*03c0*/ 	.word	0x000000ff
        /*03c4*/ 	.word	0x000000b0
        /*03c8*/ 	.short	0x010a
        /*03ca*/ 	.byte	0x04
	.zero		1


	//   ....[45]....
        /*03cc*/ 	.word	0x00003560
        /*03d0*/ 	.word	0x000000ff
        /*03d4*/ 	.word	0x00000000
        /*03d8*/ 	.short	0x0101
        /*03da*/ 	.byte	0x05
	.zero		1


	//   ....[46]....
        /*03dc*/ 	.word	0x000035a0
        /*03e0*/ 	.word	0x000000ff
        /*03e4*/ 	.word	0x000000b8
        /*03e8*/ 	.short	0x0106
        /*03ea*/ 	.byte	0x04
	.zero		1


	//   ....[47]....
        /*03ec*/ 	.word	0x000035e0
        /*03f0*/ 	.word	0x00000000
        /*03f4*/ 	.word	0x000000b8
        /*03f8*/ 	.short	0x010a
        /*03fa*/ 	.byte	0xff
	.zero		1


	//   ....[48]....
        /*03fc*/ 	.word	0x00003b40
        /*0400*/ 	.word	0x000000ff
        /*0404*/ 	.word	0x000000b0
        /*0408*/ 	.short	0x010a
        /*040a*/ 	.byte	0x15
	.zero		1


	//   ....[49]....
        /*040c*/ 	.word	0x00003bf0
        /*0410*/ 	.word	0x000000ff
        /*0414*/ 	.word	0x00000000
        /*0418*/ 	.short	0x0101
        /*041a*/ 	.byte	0x23
	.zero		1


	//   ....[50]....
        /*041c*/ 	.word	0x00003c00
        /*0420*/ 	.word	0x000000ff
        /*0424*/ 	.word	0x000000d0
        /*0428*/ 	.short	0x010a
        /*042a*/ 	.byte	0x19
	.zero		1


	//   ....[51]....
        /*042c*/ 	.word	0x00003c90
        /*0430*/ 	.word	0x000000ff
        /*0434*/ 	.word	0x00000000
        /*0438*/ 	.short	0x010a
        /*043a*/ 	.byte	0x04
	.zero		1


	//   ....[52]....
        /*043c*/ 	.word	0x00003d30
        /*0440*/ 	.word	0x000000ff
        /*0444*/ 	.word	0x00000000
        /*0448*/ 	.short	0x010a
        /*044a*/ 	.byte	0x11
	.zero		1


	//   ....[53]....
        /*044c*/ 	.word	0x00003e80
        /*0450*/ 	.word	0x000000ff
        /*0454*/ 	.word	0x00000000
        /*0458*/ 	.short	0x010a
        /*045a*/ 	.byte	0x04
	.zero		1


	//   ....[54]....
        /*045c*/ 	.word	0x00004150
        /*0460*/ 	.word	0x000000ff
        /*0464*/ 	.word	0x00000000
        /*0468*/ 	.short	0x010a
        /*046a*/ 	.byte	0x04
	.zero		1


	//   ....[55]....
        /*046c*/ 	.word	0x000041e0
        /*0470*/ 	.word	0x000000ff
        /*0474*/ 	.word	0x00000000
        /*0478*/ 	.short	0x010a
        /*047a*/ 	.byte	0x04
	.zero		1


	//   ....[56]....
        /*047c*/ 	.word	0x000049d0
        /*0480*/ 	.word	0x000000ff
        /*0484*/ 	.word	0x000000b0
        /*0488*/ 	.short	0x010a
        /*048a*/ 	.byte	0x14
	.zero		1


	//   ....[57]....
        /*048c*/ 	.word	0x00004a70
        /*0490*/ 	.word	0x000000ff
        /*0494*/ 	.word	0x00000000
        /*0498*/ 	.short	0x0101
        /*049a*/ 	.byte	0x30
	.zero		1


	//   ....[58]....
        /*049c*/ 	.word	0x00004fa0
        /*04a0*/ 	.word	0x000000ff
        /*04a4*/ 	.word	0x000000a8
        /*04a8*/ 	.short	0x010a
        /*04aa*/ 	.byte	0x14
	.zero		1


	//   ....[59]....
        /*04ac*/ 	.word	0x00005590
        /*04b0*/ 	.word	0x000000ff
        /*04b4*/ 	.word	0x00000080
        /*04b8*/ 	.short	0x010a
        /*04ba*/ 	.byte	0x14
	.zero		1


	//   ....[60]....
        /*04bc*/ 	.word	0x00005700
        /*04c0*/ 	.word	0x000000ff
        /*04c4*/ 	.word	0x00000060
        /*04c8*/ 	.short	0x010b
        /*04ca*/ 	.byte	0x14
	.zero		1


	//   ....[61]....
        /*04cc*/ 	.word	0x00005710
        /*04d0*/ 	.word	0x000000ff
        /*04d4*/ 	.word	0x00000000
        /*04d8*/ 	.short	0x0101
        /*04da*/ 	.byte	0x36
	.zero		1


	//   ....[62]....
        /*04dc*/ 	.word	0x00005720
        /*04e0*/ 	.word	0x000000ff
        /*04e4*/ 	.word	0x00000088
        /*04e8*/ 	.short	0x010a
        /*04ea*/ 	.byte	0x14
	.zero		1


	//   ....[63]....
        /*04ec*/ 	.word	0x00005860
        /*04f0*/ 	.word	0x000000ff
        /*04f4*/ 	.word	0x00000068
        /*04f8*/ 	.short	0x010b
        /*04fa*/ 	.byte	0x14
	.zero		1


	//   ....[64]....
        /*04fc*/ 	.word	0x00005870
        /*0500*/ 	.word	0x000000ff
        /*0504*/ 	.word	0x00000000
        /*0508*/ 	.short	0x0101
        /*050a*/ 	.byte	0x35
	.zero		1


	//   ....[65]....
        /*050c*/ 	.word	0x00005880
        /*0510*/ 	.word	0x000000ff
        /*0514*/ 	.word	0x00000090
        /*0518*/ 	.short	0x010a
        /*051a*/ 	.byte	0x14
	.zero		1


	//   ....[66]....
        /*051c*/ 	.word	0x000059e0
        /*0520*/ 	.word	0x000000ff
        /*0524*/ 	.word	0x00000070
        /*0528*/ 	.short	0x010b
        /*052a*/ 	.byte	0x14
	.zero		1


	//   ....[67]....
        /*052c*/ 	.word	0x000059f0
        /*0530*/ 	.word	0x000000ff
        /*0534*/ 	.word	0x00000000
        /*0538*/ 	.short	0x0101
        /*053a*/ 	.byte	0x34
	.zero		1


	//   ....[68]....
        /*053c*/ 	.word	0x00005a00
        /*0540*/ 	.word	0x000000ff
        /*0544*/ 	.word	0x00000098
        /*0548*/ 	.short	0x010a
        /*054a*/ 	.byte	0x14
	.zero		1


	//   ....[69]....
        /*054c*/ 	.word	0x00005b80
        /*0550*/ 	.word	0x000000ff
        /*0554*/ 	.word	0x00000078
        /*0558*/ 	.short	0x010b
        /*055a*/ 	.byte	0x14
	.zero		1


	//   ....[70]....
        /*055c*/ 	.word	0x00005b90
        /*0560*/ 	.word	0x000000ff
        /*0564*/ 	.word	0x00000000
        /*0568*/ 	.short	0x0101
        /*056a*/ 	.byte	0x33
	.zero		1


	//   ....[71]....
        /*056c*/ 	.word	0x00005bc0
        /*0570*/ 	.word	0x000000ff
        /*0574*/ 	.word	0x00000080
        /*0578*/ 	.short	0x010a
        /*057a*/ 	.byte	0x14
	.zero		1


	//   ....[72]....
        /*057c*/ 	.word	0x00005be0
        /*0580*/ 	.word	0x000000ff
        /*0584*/ 	.word	0x00000088
        /*0588*/ 	.short	0x010a
        /*058a*/ 	.byte	0x14
	.zero		1


	//   ....[73]....
        /*058c*/ 	.word	0x00005c00
        /*0590*/ 	.word	0x000000ff
        /*0594*/ 	.word	0x00000090
        /*0598*/ 	.short	0x010a
        /*059a*/ 	.byte	0x14
	.zero		1


	//   ....[74]....
        /*059c*/ 	.word	0x00005c40
        /*05a0*/ 	.word	0x00000000
        /*05a4*/ 	.word	0x00000098
        /*05a8*/ 	.short	0x010a
        /*05aa*/ 	.byte	0xff
	.zero		1


	//   ....[75]....
        /*05ac*/ 	.word	0x00005fa0
        /*05b0*/ 	.word	0x000000ff
        /*05b4*/ 	.word	0x000000b0
        /*05b8*/ 	.short	0x010a
        /*05ba*/ 	.byte	0x32
	.zero		1


	//   ....[76]....
        /*05bc*/ 	.word	0x00006060
        /*05c0*/ 	.word	0x000000ff
        /*05c4*/ 	.word	0x00000000
        /*05c8*/ 	.short	0x0101
        /*05ca*/ 	.byte	0x04
	.zero		1


	//   ....[77]....
        /*05cc*/ 	.word	0x000072b0
        /*05d0*/ 	.word	0x000000ff
        /*05d4*/ 	.word	0x00000060
        /*05d8*/ 	.short	0x010a
        /*05da*/ 	.byte	0x32
	.zero		1


	//   ....[78]....
        /*05dc*/ 	.word	0x000072f0
        /*05e0*/ 	.word	0x00000064
        /*05e4*/ 	.word	0x000000c0
        /*05e8*/ 	.short	0x010a
        /*05ea*/ 	.byte	0xff
	.zero		1


	//   ....[79]....
        /*05ec*/ 	.word	0x000073e0
        /*05f0*/ 	.word	0x000000ff
        /*05f4*/ 	.word	0x00000060
        /*05f8*/ 	.short	0x010a
        /*05fa*/ 	.byte	0x32
	.zero		1


	//   ....[80]....
        /*05fc*/ 	.word	0x000074d0
        /*0600*/ 	.word	0x00000064
        /*0604*/ 	.word	0x000000c0
        /*0608*/ 	.short	0x010a
        /*060a*/ 	.byte	0xff
	.zero		1


	//   ....[81]....
        /*060c*/ 	.word	0x00007fa0
        /*0610*/ 	.word	0x00000000
        /*0614*/ 	.word	0x00000000
        /*0618*/ 	.short	0x0101
        /*061a*/ 	.byte	0xff
	.zero		1


	//   ....[82]....
        /*061c*/ 	.word	0x00007fb0
        /*0620*/ 	.word	0x00000003
        /*0624*/ 	.word	0x00000060
        /*0628*/ 	.short	0x010a
        /*062a*/ 	.byte	0xff
	.zero		1


	//   ....[83]....
        /*062c*/ 	.word	0x00008090
        /*0630*/ 	.word	0x00000003
        /*0634*/ 	.word	0x00000060
        /*0638*/ 	.short	0x010a
        /*063a*/ 	.byte	0xff
	.zero		1


	//   ....[84]....
        /*063c*/ 	.word	0x00008be0
        /*0640*/ 	.word	0x0000003d
        /*0644*/ 	.word	0x00000000
        /*0648*/ 	.short	0x0101
        /*064a*/ 	.byte	0xff
	.zero		1


	//   ....[85]....
        /*064c*/ 	.word	0x00008c00
        /*0650*/ 	.word	0x0000003e
        /*0654*/ 	.word	0x00000060
        /*0658*/ 	.short	0x010a
        /*065a*/ 	.byte	0xff
	.zero		1


	//   ....[86]....
        /*065c*/ 	.word	0x00008cd0
        /*0660*/ 	.word	0x0000003e
        /*0664*/ 	.word	0x00000060
        /*0668*/ 	.short	0x010a
        /*066a*/ 	.byte	0xff
	.zero		1


	//   ....[87]....
        /*066c*/ 	.word	0x00009810
        /*0670*/ 	.word	0x0000003d
        /*0674*/ 	.word	0x00000000
        /*0678*/ 	.short	0x0101
        /*067a*/ 	.byte	0xff
	.zero		1


	//   ....[88]....
        /*067c*/ 	.word	0x00009830
        /*0680*/ 	.word	0x0000003e
        /*0684*/ 	.word	0x00000060
        /*0688*/ 	.short	0x010a
        /*068a*/ 	.byte	0xff
	.zero		1


	//   ....[89]....
        /*068c*/ 	.word	0x00009900
        /*0690*/ 	.word	0x0000003e
        /*0694*/ 	.word	0x00000060
        /*0698*/ 	.short	0x010a
        /*069a*/ 	.byte	0xff
	.zero		1


	//   ....[90]....
        /*069c*/ 	.word	0x00009d20
        /*06a0*/ 	.word	0x000000ff
        /*06a4*/ 	.word	0x00000000
        /*06a8*/ 	.short	0x0101
        /*06aa*/ 	.byte	0x04
	.zero		1


	//   ....[91]....
        /*06ac*/ 	.word	0x0000a4b0
        /*06b0*/ 	.word	0x00000003
        /*06b4*/ 	.word	0x00000000
        /*06b8*/ 	.short	0x0101
        /*06ba*/ 	.byte	0xff
	.zero		1


	//   ....[92]....
        /*06bc*/ 	.word	0x0000a730
        /*06c0*/ 	.word	0x000000ff
        /*06c4*/ 	.word	0x00000000
        /*06c8*/ 	.short	0x0101
        /*06ca*/ 	.byte	0x04
	.zero		1


	//   ....[93]....
        /*06cc*/ 	.word	0x0000a760
        /*06d0*/ 	.word	0x00000000
        /*06d4*/ 	.word	0x00000030
        /*06d8*/ 	.short	0x010a
        /*06da*/ 	.byte	0xff
	.zero		1


	//   ....[94]....
        /*06dc*/ 	.word	0x0000a7c0
        /*06e0*/ 	.word	0x00000000
        /*06e4*/ 	.word	0x00000030
        /*06e8*/ 	.short	0x010a
        /*06ea*/ 	.byte	0xff
	.zero		1


	//   ....[95]....
        /*06ec*/ 	.word	0x0000a820
        /*06f0*/ 	.word	0x00000000
        /*06f4*/ 	.word	0x000000b0
        /*06f8*/ 	.short	0x010a
        /*06fa*/ 	.byte	0xff
	.zero		1


	//   ....[96]....
        /*06fc*/ 	.word	0x0000a880
        /*0700*/ 	.word	0x00000000
        /*0704*/ 	.word	0x00000000
        /*0708*/ 	.short	0x010a
        /*070a*/ 	.byte	0xff
	.zero		1


	//   ....[97]....
        /*070c*/ 	.word	0x0000a8e0
        /*0710*/ 	.word	0x00000000
        /*0714*/ 	.word	0x00000000
        /*0718*/ 	.short	0x010a
        /*071a*/ 	.byte	0xff
	.zero		1


	//   ....[98]....
        /*071c*/ 	.word	0x0000a940
        /*0720*/ 	.word	0x00000000
        /*0724*/ 	.word	0x00000000
        /*0728*/ 	.short	0x010a
        /*072a*/ 	.byte	0xff
	.zero		1


	//   ....[99]....
        /*072c*/ 	.word	0x0000a9a0
        /*0730*/ 	.word	0x00000000
        /*0734*/ 	.word	0x00000000
        /*0738*/ 	.short	0x010a
        /*073a*/ 	.byte	0xff
	.zero		1


	//   ....[100]....
        /*073c*/ 	.word	0x0000aa00
        /*0740*/ 	.word	0x00000000
        /*0744*/ 	.word	0x00000000
        /*0748*/ 	.short	0x010a
        /*074a*/ 	.byte	0xff
	.zero		1


	//   ....[101]....
        /*074c*/ 	.word	0x0000aa60
        /*0750*/ 	.word	0x00000004
        /*0754*/ 	.word	0x000000b8
        /*0758*/ 	.short	0x010a
        /*075a*/ 	.byte	0xff
	.zero		1


	//   ....[102]....
        /*075c*/ 	.word	0x0000aac0
        /*0760*/ 	.word	0x00000004
        /*0764*/ 	.word	0x000000b0
        /*0768*/ 	.short	0x010a
        /*076a*/ 	.byte	0xff
	.zero		1


	//   ....[103]....
        /*076c*/ 	.word	0x0000ab20
        /*0770*/ 	.word	0x00000000
        /*0774*/ 	.word	0x000000b0
        /*0778*/ 	.short	0x010a
        /*077a*/ 	.byte	0xff
	.zero		1


	//   ....[104]....
        /*077c*/ 	.word	0x0000ab80
        /*0780*/ 	.word	0x00000005
        /*0784*/ 	.word	0x000000d0
        /*0788*/ 	.short	0x010a
        /*078a*/ 	.byte	0xff
	.zero		1


	//   ....[105]....
        /*078c*/ 	.word	0x0000abe0
        /*0790*/ 	.word	0x00000000
        /*0794*/ 	.word	0x00000000
        /*0798*/ 	.short	0x010a
        /*079a*/ 	.byte	0xff
	.zero		1


	//   ....[106]....
        /*079c*/ 	.word	0x0000ac40
        /*07a0*/ 	.word	0x00000000
        /*07a4*/ 	.word	0x00000000
        /*07a8*/ 	.short	0x010a
        /*07aa*/ 	.byte	0xff
	.zero		1


	//   ....[107]....
        /*07ac*/ 	.word	0x0000aca0
        /*07b0*/ 	.word	0x00000000
        /*07b4*/ 	.word	0x00000000
        /*07b8*/ 	.short	0x010a
        /*07ba*/ 	.byte	0xff
	.zero		1


	//   ....[108]....
        /*07bc*/ 	.word	0x0000ad00
        /*07c0*/ 	.word	0x00000000
        /*07c4*/ 	.word	0x000000b0
        /*07c8*/ 	.short	0x010a
        /*07ca*/ 	.byte	0xff
	.zero		1


	//   ....[109]....
        /*07cc*/ 	.word	0x0000ad60
        /*07d0*/ 	.word	0x00000003
        /*07d4*/ 	.word	0x000000a8
        /*07d8*/ 	.short	0x010a
        /*07da*/ 	.byte	0xff
	.zero		1


	//   ....[110]....
        /*07dc*/ 	.word	0x0000adc0
        /*07e0*/ 	.word	0x00000000
        /*07e4*/ 	.word	0x00000080
        /*07e8*/ 	.short	0x010a
        /*07ea*/ 	.byte	0xff
	.zero		1


	//   ....[111]....
        /*07ec*/ 	.word	0x0000ae20
        /*07f0*/ 	.word	0x00000000
        /*07f4*/ 	.word	0x00000088
        /*07f8*/ 	.short	0x010a
        /*07fa*/ 	.byte	0xff
	.zero		1


	//   ....[112]....
        /*07fc*/ 	.word	0x0000ae80
        /*0800*/ 	.word	0x00000000
        /*0804*/ 	.word	0x00000090
        /*0808*/ 	.short	0x010a
        /*080a*/ 	.byte	0xff
	.zero		1


	//   ....[113]....
        /*080c*/ 	.word	0x0000aee0
        /*0810*/ 	.word	0x00000000
        /*0814*/ 	.word	0x00000098
        /*0818*/ 	.short	0x010a
        /*081a*/ 	.byte	0xff
	.zero		1


	//   ....[114]....
        /*081c*/ 	.word	0x0000af40
        /*0820*/ 	.word	0x00000000
        /*0824*/ 	.word	0x00000080
        /*0828*/ 	.short	0x010a
        /*082a*/ 	.byte	0xff
	.zero		1


	//   ....[115]....
        /*082c*/ 	.word	0x0000afa0
        /*0830*/ 	.word	0x00000000
        /*0834*/ 	.word	0x00000088
        /*0838*/ 	.short	0x010a
        /*083a*/ 	.byte	0xff
	.zero		1


	//   ....[116]....
        /*083c*/ 	.word	0x0000b000
        /*0840*/ 	.word	0x00000000
        /*0844*/ 	.word	0x00000090
        /*0848*/ 	.short	0x010a
        /*084a*/ 	.byte	0xff
	.zero		1


	//   ....[117]....
        /*084c*/ 	.word	0x0000b060
        /*0850*/ 	.word	0x00000000
        /*0854*/ 	.word	0x000000b0
        /*0858*/ 	.short	0x010a
        /*085a*/ 	.byte	0xff
	.zero		1


	//   ....[118]....
        /*085c*/ 	.word	0x0000b0c0
        /*0860*/ 	.word	0x00000000
        /*0864*/ 	.word	0x00000060
        /*0868*/ 	.short	0x010a
        /*086a*/ 	.byte	0xff
	.zero		1


	//   ....[119]....
        /*086c*/ 	.word	0x0000b110
        /*0870*/ 	.word	0x00000064
        /*0874*/ 	.word	0x000000c0
        /*0878*/ 	.short	0x010a
        /*087a*/ 	.byte	0xff
	.zero		1


	//   ....[120]....
        /*087c*/ 	.word	0x0000b160
        /*0880*/ 	.word	0x00000003
        /*0884*/ 	.word	0x00000060
        /*0888*/ 	.short	0x010a
        /*088a*/ 	.byte	0xff
	.zero		1


	//   ....[121]....
        /*088c*/ 	.word	0x0000b1b0
        /*0890*/ 	.word	0x0000003e
        /*0894*/ 	.word	0x00000060
        /*0898*/ 	.short	0x010a
        /*089a*/ 	.byte	0xff
	.zero		1


	//   ....[122]....
        /*089c*/ 	.word	0x0000b200
        /*08a0*/ 	.word	0x0000003e
        /*08a4*/ 	.word	0x00000060
        /*08a8*/ 	.short	0x010a
        /*08aa*/ 	.byte	0xff
	.zero		1


	//----- nvinfo : EIATTR_NUM_MBARRIERS
	.align		4
.L_47:
        /*08ac*/ 	.byte	0x03, 0x38
        /*08ae*/ 	.short	0x001c


	//----- nvinfo : EIATTR_EXIT_INSTR_OFFSETS
	.align		4
        /*08b0*/ 	.byte	0x04, 0x1c
        /*08b2*/ 	.short	(.L_49 - .L_48)


	//   ....[0]....
.L_48:
        /*08b4*/ 	.word	0x00003300


	//   ....[1]....
        /*08b8*/ 	.word	0x000035b0


	//   ....[2]....
        /*08bc*/ 	.word	0x00003610


	//   ....[3]....
        /*08c0*/ 	.word	0x00004450


	//   ....[4]....
        /*08c4*/ 	.word	0x00005c70


	//   ....[5]....
        /*08c8*/ 	.word	0x00005cb0


	//   ....[6]....
        /*08cc*/ 	.word	0x0000a610


	//   ....[7]....
        /*08d0*/ 	.word	0x0000a690


	//   ....[8]....
        /*08d4*/ 	.word	0x0000a6c0


	//   ....[9]....
        /*08d8*/ 	.word	0x0000a740


	//----- nvinfo : EIATTR_MAX_THREADS
	.align		4
.L_49:
        /*08dc*/ 	.byte	0x04, 0x05
        /*08de*/ 	.short	(.L_51 - .L_50)
.L_50:
        /*08e0*/ 	.word	0x00000100
        /*08e4*/ 	.word	0x00000001
        /*08e8*/ 	.word	0x00000001


	//----- nvinfo : EIATTR_CRS_STACK_SIZE
	.align		4
.L_51:
        /*08ec*/ 	.byte	0x04, 0x1e
        /*08ee*/ 	.short	(.L_53 - .L_52)
.L_52:
        /*08f0*/ 	.word	0x00000000


	//----- nvinfo : EIATTR_CBANK_PARAM_SIZE
	.align		4
.L_53:
        /*08f4*/ 	.byte	0x03, 0x19
        /*08f6*/ 	.short	0x0900


	//----- nvinfo : EIATTR_PARAM_CBANK
	.align		4
        /*08f8*/ 	.byte	0x04, 0x0a
        /*08fa*/ 	.short	(.L_55 - .L_54)
	.align		4
.L_54:
        /*08fc*/ 	.word	index@(.nv.constant0._ZN7cutlass13device_kernelINS_4conv6kernel13ConvUniversalINS1_16ConvProblemShapeILNS1_8OperatorE2ELi3EEENS1_10collective14CollectiveConvINS1_47MainloopSm100TmaUmmaWarpSpecializedImplicitGemmILS5_2ELi6ELi3ELi1ELi2EN4cute5tupleIJNSA_1CILi1EEESD_SD_EEEEENSB_IJNSC_ILi128EEENSB_IJSG_EEENSB_IJNSC_ILi64EEEEEEEEENS_10bfloat16_tESL_NSA_8TiledMMAINSA_8MMA_AtomIJNSA_20SM100_MMA_F16BF16_SSISL_SL_fLi128ELi128ELNSA_4UMMA5MajorE1ELSQ_1ELNSP_7ScaleInE0ELSR_0EEEEEENSA_6LayoutISE_NSB_IJNSC_ILi0EEESV_SV_EEEEENSB_IJNSA_10UnderscoreESY_SY_EEEEENS7_6detail27Sm100ImplicitGemmTileTraitsINSA_13SM90_TMA_LOADENSA_14ComposedLayoutINSA_7SwizzleILi3ELi4ELi3EEENSA_18smem_ptr_flag_bitsILi16EEENSU_INSB_IJSI_NSC_ILi8EEEEEENSB_IJSD_SI_EEEEEEEvEENS12_INSA_20SM90_TMA_LOAD_IM2COLES1D_vEEEENS_8epilogue10collective18CollectiveEpilogueINS1I_23Sm100TmaWarpSpecializedILi4ELi2ELi32ELb1ELb0EEEJSK_NSB_IJNSU_ISG_SD_EENSU_INSC_ILi32EEESD_EEEEESL_NSB_IJlNSB_IJSD_lllEEESV_EEESL_S1S_NS1I_6fusion15FusionCallbacksIS1M_NS1T_17LinearCombinationISL_fSL_fLNS_15FloatRoundStyleE2EEESK_S1Q_JEEENSA_5SM1004TMEM4LOAD26SM100_TMEM_LOAD_32dp32b32xES13_NS14_INS15_ILi2ELi4ELi3EEES18_NSU_INSB_IJS19_S1O_EEENSB_IJS1O_SD_EEEEEEENSA_39AutoVectorizingCopyWithAssumedAlignmentILi128EEENSA_14SM90_TMA_STOREES27_S29_S29_EEEvvEEEEvNT_6ParamsE)
        /*0900*/ 	.short	0x0380
        /*0902*/ 	.short	0x0900


	//----- nvinfo : EIATTR_SW_WAR
	.align		4
.L_55:
        /*0904*/ 	.byte	0x04, 0x36
        /*0906*/ 	.short	(.L_57 - .L_56)
.L_56:
        /*0908*/ 	.word	0x00000008
.L_57:


//--------------------- .nv.callgraph             --------------------------
	.section	.nv.callgraph,"",@"SHT_CUDA_CALLGRAPH"
	.align	4
	.sectionentsize	8
	.align		4
        /*0000*/ 	.word	0x00000000
	.align		4
        /*0004*/ 	.word	0xffffffff
	.align		4
        /*0008*/ 	.word	index@(_ZN7cutlass13device_kernelINS_4conv6kernel13ConvUniversalINS1_16ConvProblemShapeILNS1_8OperatorE2ELi3EEENS1_10collective14CollectiveConvINS1_47MainloopSm100TmaUmmaWarpSpecializedImplicitGemmILS5_2ELi6ELi3ELi1ELi2EN4cute5tupleIJNSA_1CILi1EEESD_SD_EEEEENSB_IJNSC_ILi128EEENSB_IJSG_EEENSB_IJNSC_ILi64EEEEEEEEENS_10bfloat16_tESL_NSA_8TiledMMAINSA_8MMA_AtomIJNSA_20SM100_MMA_F16BF16_SSISL_SL_fLi128ELi128ELNSA_4UMMA5MajorE1ELSQ_1ELNSP_7ScaleInE0ELSR_0EEEEEENSA_6LayoutISE_NSB_IJNSC_ILi0EEESV_SV_EEEEENSB_IJNSA_10UnderscoreESY_SY_EEEEENS7_6detail27Sm100ImplicitGemmTileTraitsINSA_13SM90_TMA_LOADENSA_14ComposedLayoutINSA_7SwizzleILi3ELi4ELi3EEENSA_18smem_ptr_flag_bitsILi16EEENSU_INSB_IJSI_NSC_ILi8EEEEEENSB_IJSD_SI_EEEEEEEvEENS12_INSA_20SM90_TMA_LOAD_IM2COLES1D_vEEEENS_8epilogue10collective18CollectiveEpilogueINS1I_23Sm100TmaWarpSpecializedILi4ELi2ELi32ELb1ELb0EEEJSK_NSB_IJNSU_ISG_SD_EENSU_INSC_ILi32EEESD_EEEEESL_NSB_IJlNSB_IJSD_lllEEESV_EEESL_S1S_NS1I_6fusion15FusionCallbacksIS1M_NS1T_17LinearCombinationISL_fSL_fLNS_15FloatRoundStyleE2EEESK_S1Q_JEEENSA_5SM1004TMEM4LOAD26SM100_TMEM_LOAD_32dp32b32xES13_NS14_INS15_ILi2ELi4ELi3EEES18_NSU_INSB_IJS19_S1O_EEENSB_IJS1O_SD_EEEEEEENSA_39AutoVectorizingCopyWithAssumedAlignmentILi128EEENSA_14SM90_TMA_STOREES27_S29_S29_EEEvvEEEEvNT_6ParamsE)
	.align		4
        /*000c*/ 	.word	index@(__assertfail)
	.align		4
        /*0010*/ 	.word	0x00000000
	.align		4
        /*0014*/ 	.word	0xfffffffe
	.align		4
        /*0018*/ 	.word	0x00000000
	.align		4
        /*001c*/ 	.word	0xfffffffd
	.align		4
        /*0020*/ 	.word	0x00000000
	.align		4
        /*0024*/ 	.word	0xfffffffc


//--------------------- .nv.constant4             --------------------------
	.section	.nv.constant4,"a",@progbits
	.align	8
	.align		8
.nv.constant4:
        /*0000*/ 	.dword	__assertfail
	.align		8
        /*0008*/ 	.dword	__unnamed_1
	.align		8
        /*0010*/ 	.dword	__unnamed_2
	.align		8
        /*0018*/ 	.dword	_ZN39_INTERNAL_d32e0d1f_4_k_cu_b63a01de_44014cuda3std3__45__cpo5beginE
	.align		8
        /*0020*/ 	.dword	_ZN39_INTERNAL_d32e0d1f_4_k_cu_b63a01de_44014cuda3std3__45__cpo3endE
	.align		8
        /*0028*/ 	.dword	_ZN39_INTERNAL_d32e0d1f_4_k_cu_b63a01de_44014cuda3std3__45__cpo6cbeginE
	.align		8
        /*0030*/ 	.dword	_ZN39_INTERNAL_d32e0d1f_4_k_cu_b63a01de_44014cuda3std3__45__cpo4cendE
	.align		8
        /*0038*/ 	.dword	_ZN39_INTERNAL_d32e0d1f_4_k_cu_b63a01de_44014cuda3std3__441_GLOBAL__N__d32e0d1f_4_k_cu_b63a01de_44016ignoreE
	.align		8
        /*0040*/ 	.dword	_ZN39_INTERNAL_d32e0d1f_4_k_cu_b63a01de_44014cuda3std3__419piecewise_constructE
	.align		8
        /*0048*/ 	.dword	_ZN39_INTERNAL_d32e0d1f_4_k_cu_b63a01de_44014cuda3std3__48in_placeE
	.align		8
        /*0050*/ 	.dword	_ZN39_INTERNAL_d32e0d1f_4_k_cu_b63a01de_44014cuda3std6ranges3__45__cpo4swapE
	.align		8
        /*0058*/ 	.dword	_ZN39_INTERNAL_d32e0d1f_4_k_cu_b63a01de_44014cuda3std6ranges3__45__cpo9iter_moveE
	.align		8
        /*0060*/ 	.dword	_ZN39_INTERNAL_d32e0d1f_4_k_cu_b63a01de_44014cute7productE
	.align		8
        /*0068*/ 	.dword	_ZN39_INTERNAL_d32e0d1f_4_k_cu_b63a01de_44014cute1_E
	.align		8
        /*0070*/ 	.dword	$str$27
	.align		8
        /*0078*/ 	.dword	$str$28
	.align		8
        /*0080*/ 	.dword	$str$29
	.align		8
        /*0088*/ 	.dword	$str$30


//--------------------- .text._ZN7cutlass13device_kernelINS_4conv6kernel13ConvUniversalINS1_16ConvProblemShapeILNS1_8OperatorE2ELi3EEENS1_10collective14CollectiveConvINS1_47MainloopSm100TmaUmmaWarpSpecializedImplicitGemmILS5_2ELi6ELi3ELi1ELi2EN4cute5tupleIJNSA_1CILi1EEESD_SD_EEEEENSB_IJNSC_ILi128EEENSB_IJSG_EEENSB_IJNSC_ILi64EEEEEEEEENS_10bfloat16_tESL_NSA_8TiledMMAINSA_8MMA_AtomIJNSA_20SM100_MMA_F16BF16_SSISL_SL_fLi128ELi128ELNSA_4UMMA5MajorE1ELSQ_1ELNSP_7ScaleInE0ELSR_0EEEEEENSA_6LayoutISE_NSB_IJNSC_ILi0EEESV_SV_EEEEENSB_IJNSA_10UnderscoreESY_SY_EEEEENS7_6detail27Sm100ImplicitGemmTileTraitsINSA_13SM90_TMA_LOADENSA_14ComposedLayoutINSA_7SwizzleILi3ELi4ELi3EEENSA_18smem_ptr_flag_bitsILi16EEENSU_INSB_IJSI_NSC_ILi8EEEEEENSB_IJSD_SI_EEEEEEEvEENS12_INSA_20SM90_TMA_LOAD_IM2COLES1D_vEEEENS_8epilogue10collective18CollectiveEpilogueINS1I_23Sm100TmaWarpSpecializedILi4ELi2ELi32ELb1ELb0EEEJSK_NSB_IJNSU_ISG_SD_EENSU_INSC_ILi32EEESD_EEEEESL_NSB_IJlNSB_IJSD_lllEEESV_EEESL_S1S_NS1I_6fusion15FusionCallbacksIS1M_NS1T_17LinearCombinationISL_fSL_fLNS_15FloatRoundStyleE2EEESK_S1Q_JEEENSA_5SM1004TMEM4LOAD26SM100_TMEM_LOAD_32dp32b32xES13_NS14_INS15_ILi2ELi4ELi3EEES18_NSU_INSB_IJS19_S1O_EEENSB_IJS1O_SD_EEEEEEENSA_39AutoVectorizingCopyWithAssumedAlignmentILi128EEENSA_14SM90_TMA_STOREES27_S29_S29_EEEvvEEEEvNT_6ParamsE --------------------------
	.section	.text._ZN7cutlass13device_kernelINS_4conv6kernel13ConvUniversalINS1_16ConvProblemShapeILNS1_8OperatorE2ELi3EEENS1_10collective14CollectiveConvINS1_47MainloopSm100TmaUmmaWarpSpecializedImplicitGemmILS5_2ELi6ELi3ELi1ELi2EN4cute5tupleIJNSA_1CILi1EEESD_SD_EEEEENSB_IJNSC_ILi128EEENSB_IJSG_EEENSB_IJNSC_ILi64EEEEEEEEENS_10bfloat16_tESL_NSA_8TiledMMAINSA_8MMA_AtomIJNSA_20SM100_MMA_F16BF16_SSISL_SL_fLi128ELi128ELNSA_4UMMA5MajorE1ELSQ_1ELNSP_7ScaleInE0ELSR_0EEEEEENSA_6LayoutISE_NSB_IJNSC_ILi0EEESV_SV_EEEEENSB_IJNSA_10UnderscoreESY_SY_EEEEENS7_6detail27Sm100ImplicitGemmTileTraitsINSA_13SM90_TMA_LOADENSA_14ComposedLayoutINSA_7SwizzleILi3ELi4ELi3EEENSA_18smem_ptr_flag_bitsILi16EEENSU_INSB_IJSI_NSC_ILi8EEEEEENSB_IJSD_SI_EEEEEEEvEENS12_INSA_20SM90_TMA_LOAD_IM2COLES1D_vEEEENS_8epilogue10collective18CollectiveEpilogueINS1I_23Sm100TmaWarpSpecializedILi4ELi2ELi32ELb1ELb0EEEJSK_NSB_IJNSU_ISG_SD_EENSU_INSC_ILi32EEESD_EEEEESL_NSB_IJlNSB_IJSD_lllEEESV_EEESL_S1S_NS1I_6fusion15FusionCallbacksIS1M_NS1T_17LinearCombinationISL_fSL_fLNS_15FloatRoundStyleE2EEESK_S1Q_JEEENSA_5SM1004TMEM4LOAD26SM100_TMEM_LOAD_32dp32b32xES13_NS14_INS15_ILi2ELi4ELi3EEES18_NSU_INSB_IJS19_S1O_EEENSB_IJS1O_SD_EEEEEEENSA_39AutoVectorizingCopyWithAssumedAlignmentILi128EEENSA_14SM90_TMA_STOREES27_S29_S29_EEEvvEEEEvNT_6ParamsE,"ax",@progbits
	.align	128
.text._ZN7cutlass13device_kernelINS_4conv6kernel13ConvUniversalINS1_16ConvProblemShapeILNS1_8OperatorE2ELi3EEENS1_10collective14CollectiveConvINS1_47MainloopSm100TmaUmmaWarpSpecializedImplicitGemmILS5_2ELi6ELi3ELi1ELi2EN4cute5tupleIJNSA_1CILi1EEESD_SD_EEEEENSB_IJNSC_ILi128EEENSB_IJSG_EEENSB_IJNSC_ILi64EEEEEEEEENS_10bfloat16_tESL_NSA_8TiledMMAINSA_8MMA_AtomIJNSA_20SM100_MMA_F16BF16_SSISL_SL_fLi128ELi128ELNSA_4UMMA5MajorE1ELSQ_1ELNSP_7ScaleInE0ELSR_0EEEEEENSA_6LayoutISE_NSB_IJNSC_ILi0EEESV_SV_EEEEENSB_IJNSA_10UnderscoreESY_SY_EEEEENS7_6detail27Sm100ImplicitGemmTileTraitsINSA_13SM90_TMA_LOADENSA_14ComposedLayoutINSA_7SwizzleILi3ELi4ELi3EEENSA_18smem_ptr_flag_bitsILi16EEENSU_INSB_IJSI_NSC_ILi8EEEEEENSB_IJSD_SI_EEEEEEEvEENS12_INSA_20SM90_TMA_LOAD_IM2COLES1D_vEEEENS_8epilogue10collective18CollectiveEpilogueINS1I_23Sm100TmaWarpSpecializedILi4ELi2ELi32ELb1ELb0EEEJSK_NSB_IJNSU_ISG_SD_EENSU_INSC_ILi32EEESD_EEEEESL_NSB_IJlNSB_IJSD_lllEEESV_EEESL_S1S_NS1I_6fusion15FusionCallbacksIS1M_NS1T_17LinearCombinationISL_fSL_fLNS_15FloatRoundStyleE2EEESK_S1Q_JEEENSA_5SM1004TMEM4LOAD26SM100_TMEM_LOAD_32dp32b32xES13_NS14_INS15_ILi2ELi4ELi3EEES18_NSU_INSB_IJS19_S1O_EEENSB_IJS1O_SD_EEEEEEENSA_39AutoVectorizingCopyWithAssumedAlignmentILi128EEENSA_14SM90_TMA_STOREES27_S29_S29_EEEvvEEEEvNT_6ParamsE:
        .type           _ZN7cutlass13device_kernelINS_4conv6kernel13ConvUniversalINS1_16ConvProblemShapeILNS1_8OperatorE2ELi3EEENS1_10collective14CollectiveConvINS1_47MainloopSm100TmaUmmaWarpSpecializedImplicitGemmILS5_2ELi6ELi3ELi1ELi2EN4cute5tupleIJNSA_1CILi1EEESD_SD_EEEEENSB_IJNSC_ILi128EEENSB_IJSG_EEENSB_IJNSC_ILi64EEEEEEEEENS_10bfloat16_tESL_NSA_8TiledMMAINSA_8MMA_AtomIJNSA_20SM100_MMA_F16BF16_SSISL_SL_fLi128ELi128ELNSA_4UMMA5MajorE1ELSQ_1ELNSP_7ScaleInE0ELSR_0EEEEEENSA_6LayoutISE_NSB_IJNSC_ILi0EEESV_SV_EEEEENSB_IJNSA_10UnderscoreESY_SY_EEEEENS7_6detail27Sm100ImplicitGemmTileTraitsINSA_13SM90_TMA_LOADENSA_14ComposedLayoutINSA_7SwizzleILi3ELi4ELi3EEENSA_18smem_ptr_flag_bitsILi16EEENSU_INSB_IJSI_NSC_ILi8EEEEEENSB_IJSD_SI_EEEEEEEvEENS12_INSA_20SM90_TMA_LOAD_IM2COLES1D_vEEEENS_8epilogue10collective18CollectiveEpilogueINS1I_23Sm100TmaWarpSpecializedILi4ELi2ELi32ELb1ELb0EEEJSK_NSB_IJNSU_ISG_SD_EENSU_INSC_ILi32EEESD_EEEEESL_NSB_IJlNSB_IJSD_lllEEESV_EEESL_S1S_NS1I_6fusion15FusionCallbacksIS1M_NS1T_17LinearCombinationISL_fSL_fLNS_15FloatRoundStyleE2EEESK_S1Q_JEEENSA_5SM1004TMEM4LOAD26SM100_TMEM_LOAD_32dp32b32xES13_NS14_INS15_ILi2ELi4ELi3EEES18_NSU_INSB_IJS19_S1O_EEENSB_IJS1O_SD_EEEEEEENSA_39AutoVectorizingCopyWithAssumedAlignmentILi128EEENSA_14SM90_TMA_STOREES27_S29_S29_EEEvvEEEEvNT_6ParamsE,@function
        .size           _ZN7cutlass13device_kernelINS_4conv6kernel13ConvUniversalINS1_16ConvProblemShapeILNS1_8OperatorE2ELi3EEENS1_10collective14CollectiveConvINS1_47MainloopSm100TmaUmmaWarpSpecializedImplicitGemmILS5_2ELi6ELi3ELi1ELi2EN4cute5tupleIJNSA_1CILi1EEESD_SD_EEEEENSB_IJNSC_ILi128EEENSB_IJSG_EEENSB_IJNSC_ILi64EEEEEEEEENS_10bfloat16_tESL_NSA_8TiledMMAINSA_8MMA_AtomIJNSA_20SM100_MMA_F16BF16_SSISL_SL_fLi128ELi128ELNSA_4UMMA5MajorE1ELSQ_1ELNSP_7ScaleInE0ELSR_0EEEEEENSA_6LayoutISE_NSB_IJNSC_ILi0EEESV_SV_EEEEENSB_IJNSA_10UnderscoreESY_SY_EEEEENS7_6detail27Sm100ImplicitGemmTileTraitsINSA_13SM90_TMA_LOADENSA_14ComposedLayoutINSA_7SwizzleILi3ELi4ELi3EEENSA_18smem_ptr_flag_bitsILi16EEENSU_INSB_IJSI_NSC_ILi8EEEEEENSB_IJSD_SI_EEEEEEEvEENS12_INSA_20SM90_TMA_LOAD_IM2COLES1D_vEEEENS_8epilogue10collective18CollectiveEpilogueINS1I_23Sm100TmaWarpSpecializedILi4ELi2ELi32ELb1ELb0EEEJSK_NSB_IJNSU_ISG_SD_EENSU_INSC_ILi32EEESD_EEEEESL_NSB_IJlNSB_IJSD_lllEEESV_EEESL_S1S_NS1I_6fusion15FusionCallbacksIS1M_NS1T_17LinearCombinationISL_fSL_fLNS_15FloatRoundStyleE2EEESK_S1Q_JEEENSA_5SM1004TMEM4LOAD26SM100_TMEM_LOAD_32dp32b32xES13_NS14_INS15_ILi2ELi4ELi3EEES18_NSU_INSB_IJS19_S1O_EEENSB_IJS1O_SD_EEEEEEENSA_39AutoVectorizingCopyWithAssumedAlignmentILi128EEENSA_14SM90_TMA_STOREES27_S29_S29_EEEvvEEEEvNT_6ParamsE,(.L_x_172 - _ZN7cutlass13device_kernelINS_4conv6kernel13ConvUniversalINS1_16ConvProblemShapeILNS1_8OperatorE2ELi3EEENS1_10collective14CollectiveConvINS1_47MainloopSm100TmaUmmaWarpSpecializedImplicitGemmILS5_2ELi6ELi3ELi1ELi2EN4cute5tupleIJNSA_1CILi1EEESD_SD_EEEEENSB_IJNSC_ILi128EEENSB_IJSG_EEENSB_IJNSC_ILi64EEEEEEEEENS_10bfloat16_tESL_NSA_8TiledMMAINSA_8MMA_AtomIJNSA_20SM100_MMA_F16BF16_SSISL_SL_fLi128ELi128ELNSA_4UMMA5MajorE1ELSQ_1ELNSP_7ScaleInE0ELSR_0EEEEEENSA_6LayoutISE_NSB_IJNSC_ILi0EEESV_SV_EEEEENSB_IJNSA_10UnderscoreESY_SY_EEEEENS7_6detail27Sm100ImplicitGemmTileTraitsINSA_13SM90_TMA_LOADENSA_14ComposedLayoutINSA_7SwizzleILi3ELi4ELi3EEENSA_18smem_ptr_flag_bitsILi16EEENSU_INSB_IJSI_NSC_ILi8EEEEEENSB_IJSD_SI_EEEEEEEvEENS12_INSA_20SM90_TMA_LOAD_IM2COLES1D_vEEEENS_8epilogue10collective18CollectiveEpilogueINS1I_23Sm100TmaWarpSpecializedILi4ELi2ELi32ELb1ELb0EEEJSK_NSB_IJNSU_ISG_SD_EENSU_INSC_ILi32EEESD_EEEEESL_NSB_IJlNSB_IJSD_lllEEESV_EEESL_S1S_NS1I_6fusion15FusionCallbacksIS1M_NS1T_17LinearCombinationISL_fSL_fLNS_15FloatRoundStyleE2EEESK_S1Q_JEEENSA_5SM1004TMEM4LOAD26SM100_TMEM_LOAD_32dp32b32xES13_NS14_INS15_ILi2ELi4ELi3EEES18_NSU_INSB_IJS19_S1O_EEENSB_IJS1O_SD_EEEEEEENSA_39AutoVectorizingCopyWithAssumedAlignmentILi128EEENSA_14SM90_TMA_STOREES27_S29_S29_EEEvvEEEEvNT_6ParamsE)
        .other          _ZN7cutlass13device_kernelINS_4conv6kernel13ConvUniversalINS1_16ConvProblemShapeILNS1_8OperatorE2ELi3EEENS1_10collective14CollectiveConvINS1_47MainloopSm100TmaUmmaWarpSpecializedImplicitGemmILS5_2ELi6ELi3ELi1ELi2EN4cute5tupleIJNSA_1CILi1EEESD_SD_EEEEENSB_IJNSC_ILi128EEENSB_IJSG_EEENSB_IJNSC_ILi64EEEEEEEEENS_10bfloat16_tESL_NSA_8TiledMMAINSA_8MMA_AtomIJNSA_20SM100_MMA_F16BF16_SSISL_SL_fLi128ELi128ELNSA_4UMMA5MajorE1ELSQ_1ELNSP_7ScaleInE0ELSR_0EEEEEENSA_6LayoutISE_NSB_IJNSC_ILi0EEESV_SV_EEEEENSB_IJNSA_10UnderscoreESY_SY_EEEEENS7_6detail27Sm100ImplicitGemmTileTraitsINSA_13SM90_TMA_LOADENSA_14ComposedLayoutINSA_7SwizzleILi3ELi4ELi3EEENSA_18smem_ptr_flag_bitsILi16EEENSU_INSB_IJSI_NSC_ILi8EEEEEENSB_IJSD_SI_EEEEEEEvEENS12_INSA_20SM90_TMA_LOAD_IM2COLES1D_vEEEENS_8epilogue10collective18CollectiveEpilogueINS1I_23Sm100TmaWarpSpecializedILi4ELi2ELi32ELb1ELb0EEEJSK_NSB_IJNSU_ISG_SD_EENSU_INSC_ILi32EEESD_EEEEESL_NSB_IJlNSB_IJSD_lllEEESV_EEESL_S1S_NS1I_6fusion15FusionCallbacksIS1M_NS1T_17LinearCombinationISL_fSL_fLNS_15FloatRoundStyleE2EEESK_S1Q_JEEENSA_5SM1004TMEM4LOAD26SM100_TMEM_LOAD_32dp32b32xES13_NS14_INS15_ILi2ELi4ELi3EEES18_NSU_INSB_IJS19_S1O_EEENSB_IJS1O_SD_EEEEEEENSA_39AutoVectorizingCopyWithAssumedAlignmentILi128EEENSA_14SM90_TMA_STOREES27_S29_S29_EEEvvEEEEvNT_6ParamsE,@"STO_CUDA_ENTRY STV_DEFAULT"
_ZN7cutlass13device_kernelINS_4conv6kernel13ConvUniversalINS1_16ConvProblemShapeILNS1_8OperatorE2ELi3EEENS1_10collective14CollectiveConvINS1_47MainloopSm100TmaUmmaWarpSpecializedImplicitGemmILS5_2ELi6ELi3ELi1ELi2EN4cute5tupleIJNSA_1CILi1EEESD_SD_EEEEENSB_IJNSC_ILi128EEENSB_IJSG_EEENSB_IJNSC_ILi64EEEEEEEEENS_10bfloat16_tESL_NSA_8TiledMMAINSA_8MMA_AtomIJNSA_20SM100_MMA_F16BF16_SSISL_SL_fLi128ELi128ELNSA_4UMMA5MajorE1ELSQ_1ELNSP_7ScaleInE0ELSR_0EEEEEENSA_6LayoutISE_NSB_IJNSC_ILi0EEESV_SV_EEEEENSB_IJNSA_10UnderscoreESY_SY_EEEEENS7_6detail27Sm100ImplicitGemmTileTraitsINSA_13SM90_TMA_LOADENSA_14ComposedLayoutINSA_7SwizzleILi3ELi4ELi3EEENSA_18smem_ptr_flag_bitsILi16EEENSU_INSB_IJSI_NSC_ILi8EEEEEENSB_IJSD_SI_EEEEEEEvEENS12_INSA_20SM90_TMA_LOAD_IM2COLES1D_vEEEENS_8epilogue10collective18CollectiveEpilogueINS1I_23Sm100TmaWarpSpecializedILi4ELi2ELi32ELb1ELb0EEEJSK_NSB_IJNSU_ISG_SD_EENSU_INSC_ILi32EEESD_EEEEESL_NSB_IJlNSB_IJSD_lllEEESV_EEESL_S1S_NS1I_6fusion15FusionCallbacksIS1M_NS1T_17LinearCombinationISL_fSL_fLNS_15FloatRoundStyleE2EEESK_S1Q_JEEENSA_5SM1004TMEM4LOAD26SM100_TMEM_LOAD_32dp32b32xES13_NS14_INS15_ILi2ELi4ELi3EEES18_NSU_INSB_IJS19_S1O_EEENSB_IJS1O_SD_EEEEEEENSA_39AutoVectorizingCopyWithAssumedAlignmentILi128EEENSA_14SM90_TMA_STOREES27_S29_S29_EEEvvEEEEvNT_6ParamsE:
[----:B------:R-:W1:Y:S01]  /*0000*/  LDC R1, c[0x0][0x37c] ;  /* 0x0000df00ff017b82 */ /* 0x000e620000000800 */
[----:B------:R-:W2:Y:S01]  /*0010*/  S2R R87, SR_TID.X ;  /* 0x0000000000577919 */ /* 0x000ea20000002100 */
[----:B------:R-:W3:Y:S01]  /*0020*/  LDCU.64 UR8, c[0x0][0x990] ;  /* 0x00013200ff0877ac */ /* 0x000ee20008000a00 */
[----:B-1----:R-:W-:Y:S01]  /*0030*/  VIADD R1, R1, 0xfffffff8 ;  /* 0xfffffff801017836 */ /* 0x002fe20000000000 */
[----:B------:R-:W-:Y:S02]  /*0040*/  PRMT R89, RZ, 0x7610, R89 ;  /* 0x00007610ff597816 */ /* 0x000fe40000000059 */
[----:B------:R-:W-:Y:S01]  /*0050*/  ELECT P3, URZ, PT ;  /* 0x0000000000ff782f */ /* 0x000fe20003860000 */
[----:B---3--:R-:W-:-:S04]  /*0060*/  UISETP.NE.U32.AND UP0, UPT, UR8, URZ, UPT ;  /* 0x000000ff0800728c */ /* 0x008fc8000bf05070 */
[----:B------:R-:W-:Y:S01]  /*0070*/  UISETP.NE.AND.EX UP0, UPT, UR9, URZ, UPT, UP0 ;  /* 0x000000ff0900728c */ /* 0x000fe2000bf05300 */
[----:B--2---:R-:W-:-:S05]  /*0080*/  SHF.R.U32.HI R90, RZ, 0x5, R87 ;  /* 0x00000005ff5a7819 */ /* 0x004fca0000011657 */
[----:B------:R-:W1:Y:S02]  /*0090*/  SHFL.IDX PT, R0, R90, RZ, 0x1f ;  /* 0x00001fff5a007589 */ /* 0x000e6400000e0000 */
[----:B-1----:R-:W-:Y:S01]  /*00a0*/  R2UR UR18, R0 ;  /* 0x00000000001272ca */ /* 0x002fe200000e0000 */
[----:B------:R-:W-:-:S14]  /*00b0*/  BRA.U UP0, `(.L_x_0) ;  /* 0x0000000100307547 */ /* 0x000fdc000b800000 */
[----:B------:R-:W1:Y:S02]  /*00c0*/  LDCU.64 UR4, c[0x0][0x988] ;  /* 0x00013100ff0477ac */ /* 0x000e640008000a00 */
[----:B-1----:R-:W-:-:S04]  /*00d0*/  UISETP.NE.U32.AND UP0, UPT, UR4, URZ, UPT ;  /* 0x000000ff0400728c */ /* 0x002fc8000bf05070 */
[----:B------:R-:W-:-:S09]  /*00e0*/  UISETP.NE.AND.EX UP0, UPT, UR5, URZ, UPT, UP0 ;  /* 0x000000ff0500728c */ /* 0x000fd2000bf05300 */
[----:B------:R-:W-:Y:S05]  /*00f0*/  BRA.U !UP0, `(.L_x_1) ;  /* 0x0000000108147547 */ /* 0x000fea000b800000 */
[----:B------:R-:W1:Y:S01]  /*0100*/  LDC.64 R2, c[0x0][0x988] ;  /* 0x00026200ff027b82 */ /* 0x000e620000000a00 */
[----:B------:R-:W1:Y:S02]  /*0110*/  LDCU.64 UR4, c[0x0][0x358] ;  /* 0x00006b00ff0477ac */ /* 0x000e640008000a00 */
[----:B-1----:R1:W5:Y:S01]  /*0120*/  LDG.E R41, desc[UR4][R2.64] ;  /* 0x0000000402297981 */ /* 0x002362000c1e1900 */
[----:B------:R-:W-:Y:S01]  /*0130*/  HFMA2 R89, -RZ, RZ, 0, 5.9604644775390625e-08 ;  /* 0x00000001ff597431 */ /* 0x000fe200000001ff */
[----:B------:R-:W-:Y:S05]  /*0140*/  BRA `(.L_x_0) ;  /* 0x00000000000c7947 */ /* 0x000fea0003800000 */
.L_x_1:
[----:B------:R-:W1:Y:S01]  /*0150*/  LDCU UR4, c[0x0][0x980] ;  /* 0x00013000ff0477ac */ /* 0x000e620008000800 */
[----:B------:R-:W-:Y:S01]  /*0160*/  HFMA2 R89, -RZ, RZ, 0, 5.9604644775390625e-08 ;  /* 0x00000001ff597431 */ /* 0x000fe200000001ff */
[----:B-1----:R-:W-:-:S07]  /*0170*/  MOV R41, UR4 ;  /* 0x0000000400297c02 */ /* 0x002fce0008000f00 */
.L_x_0:
[----:B------:R-:W2:Y:S02]  /*0180*/  LDCU.64 UR4, c[0x0][0x9b0] ;  /* 0x00013600ff0477ac */ /* 0x000ea40008000a00 */
[----:B--2---:R-:W-:-:S04]  /*0190*/  UISETP.NE.U32.AND UP0, UPT, UR4, URZ, UPT ;  /* 0x000000ff0400728c */ /* 0x004fc8000bf05070 */
[----:B------:R-:W-:-:S09]  /*01a0*/  UISETP.NE.AND.EX UP0, UPT, UR5, URZ, UPT, UP0 ;  /* 0x000000ff0500728c */ /* 0x000fd2000bf05300 */
[----:B------:R-:W-:Y:S05]  /*01b0*/  BRA.U UP0, `(.L_x_2) ;  /* 0x0000000100287547 */ /* 0x000fea000b800000 */
[----:B------:R-:W2:Y:S02]  /*01c0*/  LDCU.64 UR4, c[0x0][0x9a8] ;  /* 0x00013500ff0477ac */ /* 0x000ea40008000a00 */
[----:B--2---:R-:W-:-:S04]  /*01d0*/  UISETP.NE.U32.AND UP0, UPT, UR4, URZ, UPT ;  /* 0x000000ff0400728c */ /* 0x004fc8000bf05070 */
[----:B------:R-:W-:-:S09]  /*01e0*/  UISETP.NE.AND.EX UP0, UPT, UR5, URZ, UPT, UP0 ;  /* 0x000000ff0500728c */ /* 0x000fd2000bf05300 */
[----:B------:R-:W-:Y:S05]  /*01f0*/  BRA.U !UP0, `(.L_x_3) ;  /* 0x0000000108107547 */ /* 0x000fea000b800000 */
[----:B------:R-:W2:Y:S01]  /*0200*/  LDC.64 R38, c[0x0][0x9a8] ;  /* 0x00026a00ff267b82 */ /* 0x000ea20000000a00 */
[----:B------:R-:W2:Y:S02]  /*0210*/  LDCU.64 UR4, c[0x0][0x358] ;  /* 0x00006b00ff0477ac */ /* 0x000ea40008000a00 */
[----:B--2---:R2:W5:Y:S01]  /*0220*/  LDG.E R38, desc[UR4][R38.64] ;  /* 0x0000000426267981 */ /* 0x004562000c1e1900 */
[----:B------:R-:W-:Y:S05]  /*0230*/  BRA `(.L_x_2) ;  /* 0x0000000000087947 */ /* 0x000fea0003800000 */
.L_x_3:
[----:B------:R-:W2:Y:S02]  /*0240*/  LDCU UR4, c[0x0][0x9a0] ;  /* 0x00013400ff0477ac */ /* 0x000ea40008000800 */
[----:B--2---:R-:W-:Y:S02]  /*0250*/  MOV R38, UR4 ;  /* 0x0000000400267c02 */ /* 0x004fe40008000f00 */
.L_x_2:
[----:B------:R-:W-:Y:S01]  /*0260*/  IMAD.U32 R0, RZ, RZ, UR18 ;  /* 0x00000012ff007e24 */ /* 0x000fe2000f8e00ff */
[----:B------:R-:W-:Y:S04]  /*0270*/  BSSY.RECONVERGENT B0, `(.L_x_4) ;  /* 0x000000c000007945 */ /* 0x000fe80003800200 */
[C---:B------:R-:W-:Y:S02]  /*0280*/  ISETP.NE.OR P1, PT, R0.reuse, 0x1, !P3 ;  /* 0x000000010000780c */ /* 0x040fe40005f25670 */
[----:B------:R-:W-:-:S11]  /*0290*/  ISETP.NE.OR P0, PT, R0, 0x3, !P3 ;  /* 0x000000030000780c */ /* 0x000fd60005f05670 */
[----:B------:R-:W-:Y:S05]  /*02a0*/  @P1 BRA `(.L_x_5) ;  /* 0x0000000000201947 */ /* 0x000fea0003800000 */
[----:B------:R-:W3:Y:S02]  /*02b0*/  LDCU.64 UR4, c[0x0][0x348] ;  /* 0x00006900ff0477ac */ /* 0x000ee40008000a00 */
[----:B---3--:R-:W-:Y:S02]  /*02c0*/  UIADD3 UR6, UP1, UPT, UR4, 0x80, URZ ;  /* 0x0000008004067890 */ /* 0x008fe4000ff3e0ff */
[----:B------:R-:W-:Y:S02]  /*02d0*/  UIADD3 UR4, UP0, UPT, UR4, 0x180, URZ ;  /* 0x0000018004047890 */ /* 0x000fe4000ff1e0ff */
[----:B------:R-:W-:Y:S02]  /*02e0*/  UIADD3.X UR7, UPT, UPT, URZ, UR5, URZ, UP1, !UPT ;  /* 0x00000005ff077290 */ /* 0x000fe40008ffe4ff */
[----:B------:R-:W-:-:S07]  /*02f0*/  UIADD3.X UR5, UPT, UPT, URZ, UR5, URZ, UP0, !UPT ;  /* 0x00000005ff057290 */ /* 0x000fce00087fe4ff */
[----:B------:R3:W-:Y:S02]  /*0300*/  UTMACCTL.PF [UR6] ;  /* 0x00000000060079b9 */ /* 0x0007e40008040000 */
[----:B------:R3:W-:Y:S02]  /*0310*/  UTMACCTL.PF [UR4] ;  /* 0x00000000040079b9 */ /* 0x0007e40008040000 */
[----:B---3--:R-:W-:Y:S01]  /*0320*/  NOP ;  /* 0x0000000000007918 */ /* 0x008fe20000000000 */
.L_x_5:
[----:B------:R-:W-:Y:S05]  /*0330*/  BSYNC.RECONVERGENT B0 ;  /* 0x0000000000007941 */ /* 0x000fea0003800200 */
.L_x_4:
[----:B------:R-:W-:Y:S04]  /*0340*/  BSSY.RECONVERGENT B0, `(.L_x_6) ;  /* 0x000000a000007945 */ /* 0x000fe80003800200 */
        /* <DEDUP_REMOVED lines=9> */
.L_x_7:
[----:B------:R-:W-:Y:S05]  /*03e0*/  BSYNC.RECONVERGENT B0 ;  /* 0x0000000000007941 */ /* 0x000fea0003800200 */
.L_x_6:
[----:B------:R-:W3:Y:S01]  /*03f0*/  LDCU.64 UR4, c[0x0][0x988] ;  /* 0x00013100ff0477ac */ /* 0x000ee20008000a00 */
[----:B------:R-:W-:Y:S02]  /*0400*/  UISETP.EQ.U32.AND UP2, UPT, UR8, URZ, UPT ;  /* 0x000000ff0800728c */ /* 0x000fe4000bf42070 */
[----:B------:R-:W-:Y:S02]  /*0410*/  UPLOP3.LUT UP3, UPT, UPT, UPT, UPT, 0x80, 0x8 ;  /* 0x000000000008789c */ /* 0x000fe40003f6f070 */
[----:B---3--:R-:W-:-:S04]  /*0420*/  UISETP.NE.U32.AND UP0, UPT, UR4, URZ, UPT ;  /* 0x000000ff0400728c */ /* 0x008fc8000bf05070 */
[----:B------:R-:W-:-:S04]  /*0430*/  UISETP.NE.AND.EX UP1, UPT, UR5, URZ, UPT, UP0 ;  /* 0x000000ff0500728c */ /* 0x000fc8000bf25300 */
[----:B------:R-:W-:-:S04]  /*0440*/  UISETP.EQ.OR.EX UP4, UPT, UR9, URZ, !UP1, UP2 ;  /* 0x000000ff0900728c */ /* 0x000fc8000cf82720 */
[----:B------:R-:W-:-:S06]  /*0450*/  UP2UR UR4, UPR, URZ, 0x10 ;  /* 0x00000010ff047883 */ /* 0x000fcc0008000000 */
[----:B------:R-:W-:Y:S01]  /*0460*/  MOV R93, UR4 ;  /* 0x00000004005d7c02 */ /* 0x000fe20008000f00 */
[----:B------:R-:W-:Y:S06]  /*0470*/  BRA.U !UP4, `(.L_x_8) ;  /* 0x000000010c207547 */ /* 0x000fec000b800000 */
[----:B------:R-:W-:Y:S01]  /*0480*/  UISETP.NE.U32.AND UP2, UPT, UR8, URZ, UPT ;  /* 0x000000ff0800728c */ /* 0x000fe2000bf45070 */
[----:B-----5:R-:W-:Y:S01]  /*0490*/  FSETP.NEU.AND P0, PT, R41, RZ, PT ;  /* 0x000000ff2900720b */ /* 0x020fe20003f0d000 */
[----:B------:R-:W-:Y:S02]  /*04a0*/  USEL UR4, URZ, 0xffffffff, UP1 ;  /* 0xffffffffff047887 */ /* 0x000fe40008800000 */
[----:B------:R-:W-:-:S10]  /*04b0*/  UISETP.NE.AND.EX UP2, UPT, UR9, URZ, UPT, UP2 ;  /* 0x000000ff0900728c */ /* 0x000fd4000bf45320 */
[----:B------:R-:W-:Y:S01]  /*04c0*/  VOTEU.ANY UP0, P0 ;  /* 0x0000000000ff7886 */ /* 0x000fe20000000100 */
[----:B------:R-:W-:-:S04]  /*04d0*/  @!UP2 USEL UR4, URZ, 0xffffffff, UP0 ;  /* 0xffffffffff04a887 */ /* 0x000fc80008000000 */
[----:B------:R-:W-:-:S04]  /*04e0*/  ULOP3.LUT UR4, UR4, 0x1, URZ, 0xc0, !UPT ;  /* 0x0000000104047892 */ /* 0x000fc8000f8ec0ff */
[----:B------:R-:W-:-:S11]  /*04f0*/  UISETP.NE.U32.AND UP3, UPT, UR4, 0x1, UPT ;  /* 0x000000010400788c */ /* 0x000fd6000bf65070 */
.L_x_8:
[----:B-1----:R-:W1:Y:S01]  /*0500*/  SHFL.IDX PT, R2, R90, RZ, 0x1f ;  /* 0x00001fff5a027589 */ /* 0x002e6200000e0000 */
[----:B------:R-:W-:-:S04]  /*0510*/  UISETP.NE.AND UP0, UPT, UR18, 0x2, UPT ;  /* 0x000000021200788c */ /* 0x000fc8000bf05270 */
[----:B------:R-:W-:Y:S01]  /*0520*/  USEL UR56, URZ, 0x1, UP0 ;  /* 0x00000001ff387887 */ /* 0x000fe20008000000 */
[----:B-1----:R-:W-:-:S13]  /*0530*/  ISETP.NE.AND P0, PT, R2, RZ, PT ;  /* 0x000000ff0200720c */ /* 0x002fda0003f05270 */
[----:B------:R-:W-:Y:S05]  /*0540*/  @P0 BRA `(.L_x_9) ;  /* 0x0000000000580947 */ /* 0x000fea0003800000 */
[----:B------:R-:W1:Y:S01]  /*0550*/  S2UR UR4, SR_CgaCtaId ;  /* 0x00000000000479c3 */ /* 0x000e620000008800 */
[----:B------:R-:W-:Y:S01]  /*0560*/  UMOV UR5, 0x400 ;  /* 0x0000040000057882 */ /* 0x000fe20000000000 */
[----:B------:R-:W-:Y:S01]  /*0570*/  UMOV UR6, 0x1 ;  /* 0x0000000100067882 */ /* 0x000fe20000000000 */
[----:B------:R-:W-:Y:S01]  /*0580*/  ELECT P0, URZ, PT ;  /* 0x0000000000ff782f */ /* 0x000fe20003800000 */
[----:B------:R-:W-:-:S04]  /*0590*/  UIADD3 UR6, UPT, UPT, -UR6, 0x100000, URZ ;  /* 0x0010000006067890 */ /* 0x000fc8000fffe1ff */
[----:B------:R-:W-:Y:S02]  /*05a0*/  USHF.L.U32 UR7, UR6, 0xb, URZ ;  /* 0x0000000b06077899 */ /* 0x000fe400080006ff */
[----:B------:R-:W-:Y:S02]  /*05b0*/  USHF.L.U32 UR6, UR6, 0x1, URZ ;  /* 0x0000000106067899 */ /* 0x000fe400080006ff */
[----:B-1----:R-:W-:Y:S01]  /*05c0*/  ULEA UR4, UR4, UR5, 0x18 ;  /* 0x0000000504047291 */ /* 0x002fe2000f8ec0ff */
[----:B------:R-:W1:Y:S11]  /*05d0*/  FENCE.VIEW.ASYNC.S ;  /* 0x00000000000073c6 */ /* 0x000e760000000000 */
[----:B-1----:R1:W3:Y:S01]  /*05e0*/  SYNCS.EXCH.64 URZ, [UR4], UR6 ;  /* 0x0000000604ff75b2 */ /* 0x0022e20008000100 */
[----:B------:R1:W4:Y:S01]  /*05f0*/  SYNCS.EXCH.64 URZ, [UR4+0x30], UR6 ;  /* 0x0000300604ff75b2 */ /* 0x0003220008000100 */
[----:B------:R1:W1:Y:S01]  /*0600*/  SYNCS.EXCH.64 URZ, [UR4+0x8], UR6 ;  /* 0x0000080604ff75b2 */ /* 0x0002620008000100 */
        /* <DEDUP_REMOVED lines=9> */
[----:B------:R-:W-:Y:S01]  /*06a0*/  NOP ;  /* 0x0000000000007918 */ /* 0x000fe20000000000 */
.L_x_9:
[----:B------:R-:W2:Y:S01]  /*06b0*/  SHFL.IDX PT, R2, R90, RZ, 0x1f ;  /* 0x00001fff5a027589 */ /* 0x000ea200000e0000 */
[----:B------:R-:W-:Y:S01]  /*06c0*/  NOP ;  /* 0x0000000000007918 */ /* 0x000fe20000000000 */
[----:B--2---:R-:W-:-:S13]  /*06d0*/  ISETP.NE.AND P0, PT, R2, 0x1, PT ;  /* 0x000000010200780c */ /* 0x004fda0003f05270 */
[----:B------:R-:W-:Y:S05]  /*06e0*/  @P0 BRA `(.L_x_10) ;  /* 0x0000000000580947 */ /* 0x000fea0003800000 */
[----:B-1----:R-:W1:Y:S01]  /*06f0*/  S2UR UR4, SR_CgaCtaId ;  /* 0x00000000000479c3 */ /* 0x002e620000008800 */
[----:B------:R-:W-:Y:S01]  /*0700*/  UMOV UR5, 0x400 ;  /* 0x0000040000057882 */ /* 0x000fe20000000000 */
[----:B------:R-:W-:Y:S01]  /*0710*/  UMOV UR8, 0x20 ;  /* 0x0000002000087882 */ /* 0x000fe20000000000 */
[----:B------:R-:W-:Y:S01]  /*0720*/  UMOV UR6, 0x80 ;  /* 0x0000008000067882 */ /* 0x000fe20000000000 */
[----:B------:R-:W-:-:S04]  /*0730*/  UIADD3 UR8, UPT, UPT, -UR8, 0x100000, URZ ;  /* 0x0010000008087890 */ /* 0x000fc8000fffe1ff */
[----:B------:R-:W-:Y:S02]  /*0740*/  USHF.L.U32 UR9, UR8, 0xb, URZ ;  /* 0x0000000b08097899 */ /* 0x000fe400080006ff */
[----:B------:R-:W-:Y:S02]  /*0750*/  USHF.L.U32 UR8, UR8, 0x1, URZ ;  /* 0x0000000108087899 */ /* 0x000fe400080006ff */
[----:B------:R-:W-:-:S04]  /*0760*/  UIADD3 UR6, UPT, UPT, -UR6, 0x100000, URZ ;  /* 0x0010000006067890 */ /* 0x000fc8000fffe1ff */
[----:B------:R-:W-:Y:S02]  /*0770*/  USHF.L.U32 UR7, UR6, 0xb, URZ ;  /* 0x0000000b06077899 */ /* 0x000fe400080006ff */
[----:B------:R-:W-:Y:S01]  /*0780*/  USHF.L.U32 UR6, UR6, 0x1, URZ ;  /* 0x0000000106067899 */ /* 0x000fe200080006ff */
[----:B------:R-:W-:Y:S01]  /*0790*/  ELECT P0, URZ, PT ;  /* 0x0000000000ff782f */ /* 0x000fe20003800000 */
[----:B-1----:R-:W-:Y:S01]  /*07a0*/  ULEA UR4, UR4, UR5, 0x18 ;  /* 0x0000000504047291 */ /* 0x002fe2000f8ec0ff */
[----:B------:R-:W1:Y:S11]  /*07b0*/  FENCE.VIEW.ASYNC.S ;  /* 0x00000000000073c6 */ /* 0x000e760000000000 */
[----:B-1----:R2:W1:Y:S01]  /*07c0*/  SYNCS.EXCH.64 URZ, [UR4+0x60], UR8 ;  /* 0x0000600804ff75b2 */ /* 0x0024620008000100 */
[----:B------:R2:W1:Y:S01]  /*07d0*/  SYNCS.EXCH.64 URZ, [UR4+0x80], UR6 ;  /* 0x0000800604ff75b2 */ /* 0x0004620008000100 */
[----:B------:R2:W1:Y:S01]  /*07e0*/  SYNCS.EXCH.64 URZ, [UR4+0x68], UR8 ;  /* 0x0000680804ff75b2 */ /* 0x0004620008000100 */
[----:B------:R2:W1:Y:S01]  /*07f0*/  SYNCS.EXCH.64 URZ, [UR4+0x88], UR6 ;  /* 0x0000880604ff75b2 */ /* 0x0004620008000100 */
[----:B------:R2:W1:Y:S01]  /*0800*/  SYNCS.EXCH.64 URZ, [UR4+0x70], UR8 ;  /* 0x0000700804ff75b2 */ /* 0x0004620008000100 */
[----:B------:R2:W1:Y:S01]  /*0810*/  SYNCS.EXCH.64 URZ, [UR4+0x90], UR6 ;  /* 0x0000900604ff75b2 */ /* 0x0004620008000100 */
[----:B------:R2:W1:Y:S01]  /*0820*/  SYNCS.EXCH.64 URZ, [UR4+0x78], UR8 ;  /* 0x0000780804ff75b2 */ /* 0x0004620008000100 */
[----:B------:R2:W1:Y:S02]  /*0830*/  SYNCS.EXCH.64 URZ, [UR4+0x98], UR6 ;  /* 0x0000980604ff75b2 */ /* 0x0004640008000100 */
[----:B--2---:R-:W-:Y:S01]  /*0840*/  NOP ;  /* 0x0000000000007918 */ /* 0x004fe20000000000 */
.L_x_10:
[----:B------:R-:W2:Y:S01]  /*0850*/  SHFL.IDX PT, R2, R90, RZ, 0x1f ;  /* 0x00001fff5a027589 */ /* 0x000ea200000e0000 */
[----:B------:R-:W-:Y:S01]  /*0860*/  NOP ;  /* 0x0000000000007918 */ /* 0x000fe20000000000 */
[----:B--2---:R-:W-:-:S13]  /*0870*/  ISETP.NE.AND P0, PT, R2, 0x3, PT ;  /* 0x000000030200780c */ /* 0x004fda0003f05270 */
[----:B------:R-:W-:Y:S05]  /*0880*/  @P0 BRA `(.L_x_11) ;  /* 0x0000000000300947 */ /* 0x000fea0003800000 */
[----:B-1----:R-:W1:Y:S01]  /*0890*/  S2UR UR4, SR_CgaCtaId ;  /* 0x00000000000479c3 */ /* 0x002e620000008800 */
[----:B------:R-:W-:Y:S01]  /*08a0*/  UMOV UR6, 0x400 ;  /* 0x0000040000067882 */ /* 0x000fe20000000000 */
[----:B------:R-:W-:Y:S01]  /*08b0*/  UMOV UR5, 0x20 ;  /* 0x0000002000057882 */ /* 0x000fe20000000000 */
[----:B------:R-:W-:Y:S01]  /*08c0*/  ELECT P0, URZ, PT ;  /* 0x0000000000ff782f */ /* 0x000fe20003800000 */
[----:B-1----:R-:W-:Y:S02]  /*08d0*/  ULEA UR6, UR4, UR6, 0x18 ;  /* 0x0000000604067291 */ /* 0x002fe4000f8ec0ff */
[----:B------:R-:W-:-:S04]  /*08e0*/  UIADD3 UR4, UPT, UPT, -UR5, 0x100000, URZ ;  /* 0x0010000005047890 */ /* 0x000fc8000fffe1ff */
[----:B------:R-:W-:Y:S02]  /*08f0*/  USHF.L.U32 UR5, UR4, 0xb, URZ ;  /* 0x0000000b04057899 */ /* 0x000fe400080006ff */
[----:B------:R-:W-:Y:S01]  /*0900*/  USHF.L.U32 UR4, UR4, 0x1, URZ ;  /* 0x0000000104047899 */ /* 0x000fe200080006ff */
[----:B------:R-:W1:Y:S11]  /*0910*/  FENCE.VIEW.ASYNC.S ;  /* 0x00000000000073c6 */ /* 0x000e760000000000 */
[----:B-1----:R2:W1:Y:S01]  /*0920*/  SYNCS.EXCH.64 URZ, [UR6+0xa0], UR4 ;  /* 0x0000a00406ff75b2 */ /* 0x0024620008000100 */
[----:B------:R2:W1:Y:S02]  /*0930*/  SYNCS.EXCH.64 URZ, [UR6+0xa8], UR4 ;  /* 0x0000a80406ff75b2 */ /* 0x0004640008000100 */
[----:B--2---:R-:W-:Y:S01]  /*0940*/  NOP ;  /* 0x0000000000007918 */ /* 0x004fe20000000000 */
.L_x_11:
[----:B------:R-:W2:Y:S01]  /*0950*/  SHFL.IDX PT, R2, R90, RZ, 0x1f ;  /* 0x00001fff5a027589 */ /* 0x000ea200000e0000 */
[----:B------:R-:W-:Y:S01]  /*0960*/  NOP ;  /* 0x0000000000007918 */ /* 0x000fe20000000000 */
[----:B--2---:R-:W-:-:S13]  /*0970*/  ISETP.NE.AND P0, PT, R2, 0x4, PT ;  /* 0x000000040200780c */ /* 0x004fda0003f05270 */
[----:B------:R-:W-:Y:S05]  /*0980*/  @P0 BRA `(.L_x_12) ;  /* 0x0000000000440947 */ /* 0x000fea0003800000 */
[----:B-1----:R-:W1:Y:S01]  /*0990*/  S2UR UR6, SR_CgaCtaId ;  /* 0x00000000000679c3 */ /* 0x002e620000008800 */
[----:B------:R-:W-:Y:S01]  /*09a0*/  UMOV UR4, 0x100 ;  /* 0x0000010000047882 */ /* 0x000fe20000000000 */
[----:B------:R-:W-:Y:S01]  /*09b0*/  UMOV UR5, 0x400 ;  /* 0x0000040000057882 */ /* 0x000fe20000000000 */
[----:B------:R-:W-:Y:S01]  /*09c0*/  USEL UR4, UR4, 0xe0, UP3 ;  /* 0x000000e004047887 */ /* 0x000fe20009800000 */
[----:B------:R-:W-:Y:S01]  /*09d0*/  UMOV UR8, 0x1 ;  /* 0x0000000100087882 */ /* 0x000fe20000000000 */
[----:B------:R-:W-:Y:S01]  /*09e0*/  ELECT P0, URZ, PT ;  /* 0x0000000000ff782f */ /* 0x000fe20003800000 */
[----:B------:R-:W-:-:S04]  /*09f0*/  UIADD3 UR8, UPT, UPT, -UR8, 0x100000, URZ ;  /* 0x0010000008087890 */ /* 0x000fc8000fffe1ff */
[----:B------:R-:W-:Y:S02]  /*0a00*/  USHF.L.U32 UR9, UR8, 0xb, URZ ;  /* 0x0000000b08097899 */ /* 0x000fe400080006ff */
[----:B------:R-:W-:Y:S02]  /*0a10*/  USHF.L.U32 UR8, UR8, 0x1, URZ ;  /* 0x0000000108087899 */ /* 0x000fe400080006ff */
[----:B-1----:R-:W-:Y:S02]  /*0a20*/  ULEA UR6, UR6, UR5, 0x18 ;  /* 0x0000000506067291 */ /* 0x002fe4000f8ec0ff */
[----:B------:R-:W-:-:S04]  /*0a30*/  UIADD3 UR4, UPT, UPT, -UR4, 0x100000, URZ ;  /* 0x0010000004047890 */ /* 0x000fc8000fffe1ff */
[----:B------:R-:W-:Y:S02]  /*0a40*/  USHF.L.U32 UR5, UR4, 0xb, URZ ;  /* 0x0000000b04057899 */ /* 0x000fe400080006ff */
[----:B------:R-:W-:Y:S01]  /*0a50*/  USHF.L.U32 UR4, UR4, 0x1, URZ ;  /* 0x0000000104047899 */ /* 0x000fe200080006ff */
[----:B------:R-:W1:Y:S03]  /*0a60*/  FENCE.VIEW.ASYNC.S ;  /* 0x00000000000073c6 */ /* 0x000e660000000000 */
[----:B-1----:R2:W1:Y:S08]  /*0a70*/  SYNCS.EXCH.64 URZ, [UR6+0xb0], UR8 ;  /* 0x0000b00806ff75b2 */ /* 0x0024700008000100 */
[----:B------:R2:W1:Y:S02]  /*0a80*/  SYNCS.EXCH.64 URZ, [UR6+0xb8], UR4 ;  /* 0x0000b80406ff75b2 */ /* 0x0004640008000100 */
[----:B--2---:R-:W-:Y:S01]  /*0a90*/  NOP ;  /* 0x0000000000007918 */ /* 0x004fe20000000000 */
.L_x_12:
[----:B------:R-:W2:Y:S01]  /*0aa0*/  SHFL.IDX PT, R2, R90, RZ, 0x1f ;  /* 0x00001fff5a027589 */ /* 0x000ea200000e0000 */
[----:B------:R-:W1:Y:S01]  /*0ab0*/  S2UR UR28, SR_CTAID.X ;  /* 0x00000000001c79c3 */ /* 0x000e620000002500 */
[----:B------:R-:W-:-:S07]  /*0ac0*/  NOP ;  /* 0x0000000000007918 */ /* 0x000fce0000000000 */
[----:B------:R-:W1:Y:S01]  /*0ad0*/  S2UR UR21, SR_CTAID.Y ;  /* 0x00000000001579c3 */ /* 0x000e620000002600 */
[----:B--2---:R-:W-:-:S13]  /*0ae0*/  ISETP.NE.AND P0, PT, R2, 0x5, PT ;  /* 0x000000050200780c */ /* 0x004fda0003f05270 */
[----:B-1----:R-:W-:Y:S05]  /*0af0*/  @P0 BRA `(.L_x_13) ;  /* 0x0000000000480947 */ /* 0x002fea0003800000 */
[----:B------:R-:W1:Y:S01]  /*0b00*/  S2UR UR4, SR_CgaCtaId ;  /* 0x00000000000479c3 */ /* 0x000e620000008800 */
        /* <DEDUP_REMOVED lines=12> */
[----:B-1----:R1:W2:Y:S01]  /*0bd0*/  SYNCS.EXCH.64 URZ, [UR4+0xc0], UR8 ;  /* 0x0000c00804ff75b2 */ /* 0x0022a20008000100 */
[----:B------:R1:W1:Y:S01]  /*0be0*/  SYNCS.EXCH.64 URZ, [UR4+0xd0], UR6 ;  /* 0x0000d00604ff75b2 */ /* 0x0002620008000100 */
[----:B------:R1:W1:Y:S01]  /*0bf0*/  SYNCS.EXCH.64 URZ, [UR4+0xc8], UR8 ;  /* 0x0000c80804ff75b2 */ /* 0x0002620008000100 */
[----:B------:R1:W1:Y:S01]  /*0c00*/  SYNCS.EXCH.64 URZ, [UR4+0xd8], UR6 ;  /* 0x0000d80604ff75b2 */ /* 0x0002620008000100 */
[----:B------:R-:W-:Y:S01]  /*0c10*/  NOP ;  /* 0x0000000000007918 */ /* 0x000fe20000000000 */
.L_x_13:
[----:B------:R-:W-:-:S05]  /*0c20*/  CS2R.32 R82, SR_CgaSize ;  /* 0x0000000000527805 */ /* 0x000fca0000008a00 */
[----:B------:R-:W-:-:S05]  /*0c30*/  IMAD R82, R82, -0xa0, RZ ;  /* 0xffffff6052527824 */ /* 0x000fca00078e02ff */
[----:B------:R-:W-:-:S14]  /*0c40*/  R2UR UR5, R82 ;  /* 0x00000000520572ca */ /* 0x000fdc00000e0000 */
[----:B------:R-:W3:Y:S01]  /*0c50*/  LDCU UR5, c[0x0][UR5+0x2b0] ;  /* 0x00005600050577ac */ /* 0x000ee20008000800 */
[----:B------:R-:W-:Y:S02]  /*0c60*/  I2FP.F32.U32 R5, UR28 ;  /* 0x0000001c00057c45 */ /* 0x000fe40008201000 */
[----:B------:R-:W-:-:S05]  /*0c70*/  CS2R.32 R3, SR_CgaSize ;  /* 0x0000000000037805 */ /* 0x000fca0000008a00 */
[----:B------:R-:W-:-:S06]  /*0c80*/  IMAD R3, R3, -0xa0, RZ ;  /* 0xffffff6003037824 */ /* 0x000fcc00078e02ff */
[----:B------:R-:W4:Y:S01]  /*0c90*/  LDC R3, c[0x0][R3+0x2a0] ;  /* 0x0000a80003037b82 */ /* 0x000f220000000800 */
[----:B------:R-:W-:Y:S02]  /*0ca0*/  I2FP.F32.U32 R4, UR21 ;  /* 0x0000001500047c45 */ /* 0x000fe40008201000 */
[----:B------:R-:W-:-:S05]  /*0cb0*/  CS2R.32 R82, SR_CgaSize ;  /* 0x0000000000527805 */ /* 0x000fca0000008a00 */
[----:B------:R-:W-:-:S05]  /*0cc0*/  IMAD R82, R82, -0xa0, RZ ;  /* 0xffffff6052527824 */ /* 0x000fca00078e02ff */
[----:B-1----:R-:W-:-:S14]  /*0cd0*/  R2UR UR4, R82 ;  /* 0x00000000520472ca */ /* 0x002fdc00000e0000 */
[----:B------:R-:W1:Y:S01]  /*0ce0*/  LDCU UR4, c[0x0][UR4+0x2b4] ;  /* 0x00005680040477ac */ /* 0x000e620008000800 */
[----:B------:R-:W-:Y:S01]  /*0cf0*/  NOP ;  /* 0x0000000000007918 */ /* 0x000fe20000000000 */
[----:B------:R-:W2:Y:S01]  /*0d00*/  LDCU UR19, c[0x0][0xc24] ;  /* 0x00018480ff1377ac */ /* 0x000ea20008000800 */
[----:B------:R-:W-:-:S05]  /*0d10*/  CS2R.32 R2, SR_CgaSize ;  /* 0x0000000000027805 */ /* 0x000fca0000008a00 */
[----:B------:R-:W-:-:S06]  /*0d20*/  IMAD R2, R2, -0xa0, RZ ;  /* 0xffffff6002027824 */ /* 0x000fcc00078e02ff */
[----:B------:R-:W4:Y:S01]  /*0d30*/  LDC R2, c[0x0][R2+0x2a4] ;  /* 0x0000a90002027b82 */ /* 0x000f220000000800 */
[----:B---3--:R-:W-:-:S07]  /*0d40*/  FMUL R5, R5, UR5 ;  /* 0x0000000505057c20 */ /* 0x008fce0008400000 */
[----:B------:R-:W3:Y:S01]  /*0d50*/  S2UR UR49, SR_CTAID.Z ;  /* 0x00000000003179c3 */ /* 0x000ee20000002700 */
[----:B-1----:R-:W-:Y:S01]  /*0d60*/  FMUL R4, R4, UR4 ;  /* 0x0000000404047c20 */ /* 0x002fe20008400000 */
[----:B------:R-:W1:Y:S01]  /*0d70*/  F2I.U32.TRUNC.NTZ R82, R5 ;  /* 0x0000000500527305 */ /* 0x000e62000020f000 */
[----:B--2---:R-:W-:-:S07]  /*0d80*/  UISETP.GE.AND UP0, UPT, UR19, 0x1, UPT ;  /* 0x000000011300788c */ /* 0x004fce000bf06270 */
[----:B------:R-:W2:Y:S01]  /*0d90*/  F2I.U32.TRUNC.NTZ R81, R4 ;  /* 0x0000000400517305 */ /* 0x000ea2000020f000 */
[----:B-1----:R-:W-:-:S05]  /*0da0*/  IADD3 R82, PT, PT, -R82, RZ, RZ ;  /* 0x000000ff52527210 */ /* 0x002fca0007ffe1ff */
[----:B----4-:R-:W-:Y:S01]  /*0db0*/  IMAD R82, R3, R82, UR28 ;  /* 0x0000001c03527e24 */ /* 0x010fe2000f8e0252 */
[----:B--2---:R-:W-:-:S05]  /*0dc0*/  IADD3 R81, PT, PT, -R81, RZ, RZ ;  /* 0x000000ff51517210 */ /* 0x004fca0007ffe1ff */
[----:B------:R-:W-:Y:S01]  /*0dd0*/  IMAD R81, R2, R81, UR21 ;  /* 0x0000001502517e24 */ /* 0x000fe2000f8e0251 */
[----:B------:R-:W-:Y:S06]  /*0de0*/  BAR.SYNC.DEFER_BLOCKING 0x0 ;  /* 0x0000000000007b1d */ /* 0x000fec0000010000 */
[----:B---3--:R-:W-:Y:S05]  /*0df0*/  BRA.U !UP0, `(.L_x_14) ;  /* 0x0000000108d47547 */ /* 0x008fea000b800000 */
[----:B------:R-:W1:Y:S01]  /*0e00*/  LDCU.128 UR24, c[0x0][0xc10] ;  /* 0x00018200ff1877ac */ /* 0x000e620008000c00 */
[----:B------:R-:W2:Y:S01]  /*0e10*/  LDCU UR6, c[0x0][0x370] ;  /* 0x00006e00ff0677ac */ /* 0x000ea20008000800 */
[----:B------:R-:W3:Y:S01]  /*0e20*/  LDCU UR4, c[0x0][0x374] ;  /* 0x00006e80ff0477ac */ /* 0x000ee20008000800 */
[----:B------:R-:W4:Y:S01]  /*0e30*/  LDCU UR20, c[0x0][0xc0c] ;  /* 0x00018180ff1477ac */ /* 0x000f220008000800 */
[----:B------:R-:W4:Y:S01]  /*0e40*/  LDCU UR5, c[0x0][0xc20] ;  /* 0x00018400ff0577ac */ /* 0x000f220008000800 */
[----:B------:R-:W4:Y:S01]  /*0e50*/  LDCU.64 UR16, c[0x0][0xc28] ;  /* 0x00018500ff1077ac */ /* 0x000f220008000a00 */
[----:B-1----:R-:W-:Y:S02]  /*0e60*/  UISETP.NE.AND UP0, UPT, UR26, 0x1, UPT ;  /* 0x000000011a00788c */ /* 0x002fe4000bf05270 */
[----:B---3--:R-:W-:Y:S02]  /*0e70*/  UIMAD.WIDE.U32 UR8, UR4, UR27, URZ ;  /* 0x0000001b040872a5 */ /* 0x008fe4000f8e00ff */
[----:B--2---:R-:W-:-:S02]  /*0e80*/  UIMAD.WIDE.U32 UR10, UR6, UR24, URZ ;  /* 0x00000018060a72a5 */ /* 0x004fc4000f8e00ff */
[----:B----4-:R-:W-:Y:S02]  /*0e90*/  UISETP.NE.AND UP2, UPT, UR20, 0x1, UPT ;  /* 0x000000011400788c */ /* 0x010fe4000bf45270 */
[----:B------:R-:W-:Y:S01]  /*0ea0*/  UISETP.NE.AND UP4, UPT, UR19, 0x1, UPT ;  /* 0x000000011300788c */ /* 0x000fe2000bf85270 */
[----:B------:R-:W-:Y:S02]  /*0eb0*/  UMOV UR8, UR9 ;  /* 0x0000000900087c82 */ /* 0x000fe40008000000 */
[----:B------:R-:W-:Y:S01]  /*0ec0*/  UMOV UR10, UR11 ;  /* 0x0000000b000a7c82 */ /* 0x000fe20008000000 */
[----:B------:R-:W-:Y:S02]  /*0ed0*/  @UP0 USHF.R.U32.HI UR4, URZ, UR5, UR8 ;  /* 0x00000005ff040299 */ /* 0x000fe40008011608 */
[----:B------:R-:W-:Y:S02]  /*0ee0*/  UIMAD.WIDE.U32 UR12, UR21, UR27, URZ ;  /* 0x0000001b150c72a5 */ /* 0x000fe4000f8e00ff */
[----:B------:R-:W-:-:S02]  /*0ef0*/  UIMAD.WIDE.U32 UR8, UR4, UR16, URZ ;  /* 0x00000010040872a5 */ /* 0x000fc4000f8e00ff */
[----:B------:R-:W-:Y:S02]  /*0f00*/  @UP2 USHF.R.U32.HI UR6, URZ, UR25, UR10 ;  /* 0x00000019ff062299 */ /* 0x000fe4000801160a */
[----:B------:R-:W-:Y:S02]  /*0f10*/  UIMAD.WIDE.U32 UR14, UR28, UR24, URZ ;  /* 0x000000181c0e72a5 */ /* 0x000fe4000f8e00ff */
[----:B------:R-:W-:Y:S01]  /*0f20*/  UIMAD.WIDE.U32 UR10, UR6, UR16, URZ ;  /* 0x00000010060a72a5 */ /* 0x000fe2000f8e00ff */
[----:B------:R-:W-:Y:S01]  /*0f30*/  UMOV UR12, UR13 ;  /* 0x0000000d000c7c82 */ /* 0x000fe20008000000 */
[----:B------:R-:W-:Y:S01]  /*0f40*/  UMOV UR8, UR9 ;  /* 0x0000000900087c82 */ /* 0x000fe20008000000 */
[----:B------:R-:W-:Y:S02]  /*0f50*/  USHF.R.U32.HI UR12, URZ, UR5, UR12 ;  /* 0x00000005ff0c7299 */ /* 0x000fe4000801160c */
[----:B------:R-:W-:Y:S01]  /*0f60*/  @UP4 USHF.R.U32.HI UR4, URZ, UR17, UR8 ;  /* 0x00000011ff044299 */ /* 0x000fe20008011608 */
[----:B------:R-:W-:Y:S01]  /*0f70*/  UMOV UR14, UR15 ;  /* 0x0000000f000e7c82 */ /* 0x000fe20008000000 */
[----:B------:R-:W-:Y:S01]  /*0f80*/  UMOV UR10, UR11 ;  /* 0x0000000b000a7c82 */ /* 0x000fe20008000000 */
[----:B------:R-:W-:-:S02]  /*0f90*/  USHF.R.U32.HI UR14, URZ, UR25, UR14 ;  /* 0x00000019ff0e7299 */ /* 0x000fc4000801160e */
[----:B------:R-:W-:Y:S02]  /*0fa0*/  USEL UR5, UR21, UR12, !UP0 ;  /* 0x0000000c15057287 */ /* 0x000fe4000c000000 */
[----:B------:R-:W-:Y:S02]  /*0fb0*/  @UP4 USHF.R.U32.HI UR6, URZ, UR17, UR10 ;  /* 0x00000011ff064299 */ /* 0x000fe4000801160a */
[----:B------:R-:W-:Y:S02]  /*0fc0*/  UIMAD UR7, UR4, UR19, URZ ;  /* 0x00000013040772a4 */ /* 0x000fe4000f8e02ff */
[----:B------:R-:W-:Y:S02]  /*0fd0*/  USEL UR4, UR28, UR14, !UP2 ;  /* 0x0000000e1c047287 */ /* 0x000fe4000d000000 */
[----:B------:R-:W-:Y:S02]  /*0fe0*/  UIMAD UR10, UR6, UR19, URZ ;  /* 0x00000013060a72a4 */ /* 0x000fe4000f8e02ff */
[----:B------:R-:W-:-:S02]  /*0ff0*/  UISETP.GE.AND UP0, UPT, UR5, UR7, UPT ;  /* 0x000000070500728c */ /* 0x000fc4000bf06270 */
[----:B------:R-:W-:Y:S02]  /*1000*/  UIMAD.WIDE.U32 UR8, UR5, UR16, URZ ;  /* 0x00000010050872a5 */ /* 0x000fe4000f8e00ff */
[----:B------:R-:W-:Y:S02]  /*1010*/  UISETP.GE.OR UP0, UPT, UR4, UR10, UP0 ;  /* 0x0000000a0400728c */ /* 0x000fe40008706670 */
[----:B------:R-:W-:Y:S02]  /*1020*/  UIMAD.WIDE.U32 UR10, UR4, UR16, URZ ;  /* 0x00000010040a72a5 */ /* 0x000fe4000f8e00ff */
[----:B------:R-:W-:Y:S01]  /*1030*/  UIADD3 UR10, UPT, UPT, -UR4, URZ, URZ ;  /* 0x000000ff040a7290 */ /* 0x000fe2000fffe1ff */
[----:B------:R-:W-:Y:S01]  /*1040*/  UMOV UR8, UR9 ;  /* 0x0000000900087c82 */ /* 0x000fe20008000000 */
[----:B------:R-:W-:Y:S02]  /*1050*/  UIADD3 UR9, UPT, UPT, -UR5, URZ, URZ ;  /* 0x000000ff05097290 */ /* 0x000fe4000fffe1ff */
[----:B------:R-:W-:-:S03]  /*1060*/  USHF.R.U32.HI UR8, URZ, UR17, UR8 ;  /* 0x00000011ff087299 */ /* 0x000fc60008011608 */
[----:B------:R-:W-:Y:S01]  /*1070*/  @!UP0 UMOV UR7, UR11 ;  /* 0x0000000b00078c82 */ /* 0x000fe20008000000 */
[----:B------:R-:W-:Y:S02]  /*1080*/  UIMAD UR21, UR26, UR9, UR21 ;  /* 0x000000091a1572a4 */ /* 0x000fe4000f8e0215 */
[----:B------:R-:W-:Y:S02]  /*1090*/  USEL UR8, UR5, UR8, !UP4 ;  /* 0x0000000805087287 */ /* 0x000fe4000e000000 */
[----:B------:R-:W-:Y:S02]  /*10a0*/  @!UP0 USHF.R.U32.HI UR7, URZ, UR17, UR7 ;  /* 0x00000011ff078299 */ /* 0x000fe40008011607 */
[----:B------:R-:W-:Y:S02]  /*10b0*/  UIADD3 UR9, UPT, UPT, -UR8, URZ, URZ ;  /* 0x000000ff08097290 */ /* 0x000fe4000fffe1ff */
[----:B------:R-:W-:Y:S02]  /*10c0*/  @!UP0 USEL UR7, UR4, UR7, !UP4 ;  /* 0x0000000704078287 */ /* 0x000fe4000e000000 */
[----:B------:R-:W-:-:S02]  /*10d0*/  UIMAD UR9, UR19, UR9, UR5 ;  /* 0x00000009130972a4 */ /* 0x000fc4000f8e0205 */
[----:B------:R-:W-:Y:S02]  /*10e0*/  @!UP0 UIADD3 UR8, UPT, UPT, UR8, -UR7, URZ ;  /* 0x8000000708088290 */ /* 0x000fe4000fffe0ff */
[----:B------:R-:W-:Y:S02]  /*10f0*/  @!UP0 UIMAD UR7, UR9, UR6, UR7 ;  /* 0x00000006090782a4 */ /* 0x000fe4000f8e0207 */
[----:B------:R-:W-:Y:S02]  /*1100*/  @!UP0 UIMAD UR5, UR8, UR19, UR4 ;  /* 0x00000013080582a4 */ /* 0x000fe4000f8e0204 */
[----:B------:R-:W-:Y:S02]  /*1110*/  UIMAD UR6, UR20, UR10, UR28 ;  /* 0x0000000a140672a4 */ /* 0x000fe4000f8e021c */
[----:B------:R-:W-:Y:S01]  /*1120*/  UIMAD UR21, UR5, UR26, UR21 ;  /* 0x0000001a051572a4 */ /* 0x000fe2000f8e0215 */
[----:B------:R-:W-:Y:S02]  /*1130*/  @!UP0 UMOV UR4, UR7 ;  /* 0x0000000700048c82 */ /* 0x000fe40008000000 */
[----:B------:R-:W-:-:S12]  /*1140*/  UIMAD UR28, UR4, UR20, UR6 ;  /* 0x00000014041c72a4 */ /* 0x000fd8000f8e0206 */
.L_x_14:
[----:B------:R-:W1:Y:S02]  /*1150*/  LDCU UR4, c[0x0][0xc30] ;  /* 0x00018600ff0477ac */ /* 0x000e640008000800 */
[----:B-1----:R-:W-:-:S09]  /*1160*/  UISETP.NE.AND UP0, UPT, UR4, 0x1, UPT ;  /* 0x000000010400788c */ /* 0x002fd2000bf05270 */
[----:B------:R-:W-:Y:S05]  /*1170*/  BRA.U UP0, `(.L_x_15) ;  /* 0x0000000100447547 */ /* 0x000fea000b800000 */
[----:B------:R-:W1:Y:S01]  /*1180*/  LDCU.128 UR8, c[0x0][0xc10] ;  /* 0x00018200ff0877ac */ /* 0x000e620008000c00 */
[----:B------:R-:W2:Y:S01]  /*1190*/  LDCU UR12, c[0x0][0xc0c] ;  /* 0x00018180ff0c77ac */ /* 0x000ea20008000800 */
[----:B------:R-:W3:Y:S01]  /*11a0*/  LDCU UR13, c[0x0][0xc20] ;  /* 0x00018400ff0d77ac */ /* 0x000ee20008000800 */
[----:B-1----:R-:W-:Y:S02]  /*11b0*/  UIMAD.WIDE.U32 UR6, UR28, UR8, URZ ;  /* 0x000000081c0672a5 */ /* 0x002fe4000f8e00ff */
[----:B------:R-:W-:Y:S02]  /*11c0*/  UIMAD.WIDE.U32 UR4, UR21, UR11, URZ ;  /* 0x0000000b150472a5 */ /* 0x000fe4000f8e00ff */
[----:B--2---:R-:W-:Y:S02]  /*11d0*/  UISETP.NE.AND UP2, UPT, UR12, 0x1, UPT ;  /* 0x000000010c00788c */ /* 0x004fe4000bf45270 */
[----:B------:R-:W-:Y:S01]  /*11e0*/  UISETP.NE.AND UP0, UPT, UR10, 0x1, UPT ;  /* 0x000000010a00788c */ /* 0x000fe2000bf05270 */
[----:B------:R-:W-:-:S02]  /*11f0*/  UMOV UR6, UR7 ;  /* 0x0000000700067c82 */ /* 0x000fc40008000000 */
[----:B------:R-:W-:Y:S01]  /*1200*/  UMOV UR4, UR5 ;  /* 0x0000000500047c82 */ /* 0x000fe20008000000 */
[----:B------:R-:W-:Y:S02]  /*1210*/  USHF.R.U32.HI UR6, URZ, UR9, UR6 ;  /* 0x00000009ff067299 */ /* 0x000fe40008011606 */
[----:B---3--:R-:W-:Y:S02]  /*1220*/  USHF.R.U32.HI UR4, URZ, UR13, UR4 ;  /* 0x0000000dff047299 */ /* 0x008fe40008011604 */
[----:B------:R-:W-:Y:S02]  /*1230*/  USEL UR5, UR28, UR6, !UP2 ;  /* 0x000000061c057287 */ /* 0x000fe4000d000000 */
[----:B------:R-:W-:-:S04]  /*1240*/  USEL UR4, UR21, UR4, !UP0 ;  /* 0x0000000415047287 */ /* 0x000fc8000c000000 */
[----:B------:R-:W-:Y:S02]  /*1250*/  UIADD3 UR6, UPT, UPT, UR5, -UR4, URZ ;  /* 0x8000000405067290 */ /* 0x000fe4000fffe0ff */
[----:B------:R-:W-:Y:S02]  /*1260*/  UIADD3 UR4, UPT, UPT, -UR5, UR4, URZ ;  /* 0x0000000405047290 */ /* 0x000fe4000fffe1ff */
[----:B------:R-:W-:Y:S02]  /*1270*/  UIMAD UR21, UR6, UR10, UR21 ;  /* 0x0000000a061572a4 */ /* 0x000fe4000f8e0215 */
[----:B------:R-:W-:-:S12]  /*1280*/  UIMAD UR28, UR4, UR12, UR28 ;  /* 0x0000000c041c72a4 */ /* 0x000fd8000f8e021c */
.L_x_15:
[----:B------:R-:W-:Y:S01]  /*1290*/  BAR.SYNC.DEFER_BLOCKING 0x0 ;  /* 0x0000000000007b1d */ /* 0x000fe20000010000 */
[----:B------:R-:W-:Y:S01]  /*12a0*/  UISETP.NE.AND UP0, UPT, UR18, 0x2, UPT ;  /* 0x000000021200788c */ /* 0x000fe2000bf05270 */
[----:B------:R-:W-:Y:S02]  /*12b0*/  ISETP.NE.OR P3, PT, R0, 0x2, !P3 ;  /* 0x000000020000780c */ /* 0x000fe40005f65670 */
[----:B------:R-:W-:Y:S02]  /*12c0*/  LOP3.LUT R0, R87, 0x1f, RZ, 0xc0, !PT ;  /* 0x0000001f57007812 */ /* 0x000fe400078ec0ff */
[----:B------:R-:W1:Y:S04]  /*12d0*/  LDCU UR39, c[0x0][0xc24] ;  /* 0x00018480ff2777ac */ /* 0x000e680008000800 */
[----:B------:R-:W-:Y:S05]  /*12e0*/  BRA.U UP0, `(.L_x_16) ;  /* 0x00000021000c7547 */ /* 0x000fea000b800000 */
[----:B------:R-:W2:Y:S01]  /*12f0*/  LDCU UR7, c[0x0][0x394] ;  /* 0x00007280ff0777ac */ /* 0x000ea20008000800 */
[----:B------:R-:W-:Y:S01]  /*1300*/  PLOP3.LUT P1, PT, PT, PT, UP3, 0x80, 0x8 ;  /* 0x000000000008781c */ /* 0x000fe20003f2f038 */
[----:B------:R-:W-:Y:S01]  /*1310*/  IMAD.MOV.U32 R2, RZ, RZ, RZ ;  /* 0x000000ffff027224 */ /* 0x000fe200078e00ff */
[----:B------:R-:W-:Y:S01]  /*1320*/  ISETP.EQ.OR P2, PT, R0, RZ, P3 ;  /* 0x000000ff0000720c */ /* 0x000fe20001f42670 */
[----:B------:R-:W3:Y:S01]  /*1330*/  LDCU UR6, c[0x0][0x5d8] ;  /* 0x0000bb00ff0677ac */ /* 0x000ee20008000800 */
[----:B------:R-:W-:Y:S01]  /*1340*/  PLOP3.LUT P1, PT, P1, PT, PT, 0x8, 0x80 ;  /* 0x000000000080781c */ /* 0x000fe20000f2e170 */
[----:B------:R-:W4:Y:S01]  /*1350*/  LDCU UR68, c[0x0][0x370] ;  /* 0x00006e00ff4477ac */ /* 0x000f220008000800 */
[----:B------:R-:W1:Y:S01]  /*1360*/  LDCU.64 UR60, c[0x0][0x348] ;  /* 0x00006900ff3c77ac */ /* 0x000e620008000a00 */
[----:B------:R-:W1:Y:S01]  /*1370*/  LDCU UR67, c[0x0][0x374] ;  /* 0x00006e80ff4377ac */ /* 0x000e620008000800 */
[----:B--2---:R-:W-:Y:S02]  /*1380*/  UIADD3 UR5, UPT, UPT, UR7, 0x3f, URZ ;  /* 0x0000003f07057890 */ /* 0x004fe4000fffe0ff */
[----:B---3--:R-:W-:-:S02]  /*1390*/  UIADD3 UR6, UPT, UPT, UR6, 0x7f, URZ ;  /* 0x0000007f06067890 */ /* 0x008fc4000fffe0ff */
[----:B------:R-:W-:Y:S02]  /*13a0*/  USHF.R.S32.HI UR4, URZ, 0x1f, UR5 ;  /* 0x0000001fff047899 */ /* 0x000fe40008011405 */
[----:B------:R-:W-:Y:S02]  /*13b0*/  UIADD3 UR72, UPT, UPT, UR7, 0x7e, URZ ;  /* 0x0000007e07487890 */ /* 0x000fe4000fffe0ff */
[----:B------:R-:W-:Y:S02]  /*13c0*/  ULEA.HI UR4, UR4, UR5, URZ, 0x6 ;  /* 0x0000000504047291 */ /* 0x000fe4000f8f30ff */
[----:B------:R-:W-:Y:S02]  /*13d0*/  UIADD3 UR5, UPT, UPT, UR7, -0x1, URZ ;  /* 0xffffffff07057890 */ /* 0x000fe4000fffe0ff */
[----:B------:R-:W-:Y:S02]  /*13e0*/  USHF.R.S32.HI UR70, URZ, 0x6, UR4 ;  /* 0x00000006ff467899 */ /* 0x000fe40008011404 */
[----:B------:R-:W-:-:S02]  /*13f0*/  UISETP.GE.U32.AND UP1, UPT, UR5, -0x7f, UPT ;  /* 0xffffff810500788c */ /* 0x000fc4000bf26070 */
[----:B------:R-:W-:Y:S02]  /*1400*/  UISETP.LT.U32.AND UP0, UPT, UR70, 0x6, UPT ;  /* 0x000000064600788c */ /* 0x000fe4000bf01070 */
[----:B------:R-:W-:Y:S02]  /*1410*/  USHF.R.S32.HI UR4, URZ, 0x1f, UR6 ;  /* 0x0000001fff047899 */ /* 0x000fe40008011406 */
[----:B------:R-:W-:Y:S02]  /*1420*/  USEL UR69, UR70, 0x6, UP0 ;  /* 0x0000000646457887 */ /* 0x000fe40008000000 */
[----:B------:R-:W-:Y:S02]  /*1430*/  ULEA.HI UR4, UR4, UR6, URZ, 0x7 ;  /* 0x0000000604047291 */ /* 0x000fe4000f8f38ff */
[----:B------:R-:W-:Y:S02]  /*1440*/  UIADD3 UR58, UPT, UPT, UR69, -0x1, URZ ;  /* 0xffffffff453a7890 */ /* 0x000fe4000fffe0ff */
[----:B------:R-:W-:-:S02]  /*1450*/  @UP1 UIADD3 UR58, UPT, UPT, UR69, URZ, URZ ;  /* 0x000000ff453a1290 */ /* 0x000fc4000fffe0ff */
[----:B------:R-:W-:Y:S02]  /*1460*/  USHF.R.S32.HI UR66, URZ, 0x7, UR4 ;  /* 0x00000007ff427899 */ /* 0x000fe40008011404 */
[----:B------:R-:W-:Y:S02]  /*1470*/  UIADD3 UR71, UPT, UPT, UR70, -UR69, URZ ;  /* 0x8000004546477290 */ /* 0x000fe4000fffe0ff */
[----:B------:R-:W-:Y:S01]  /*1480*/  UIADD3 UR58, UPT, UPT, UR58, 0x1, URZ ;  /* 0x000000013a3a7890 */ /* 0x000fe2000fffe0ff */
[----:B------:R-:W-:Y:S01]  /*1490*/  UMOV UR35, 0x1 ;  /* 0x0000000100237882 */ /* 0x000fe20000000000 */
[----:B-1--4-:R-:W-:-:S10]  /*14a0*/  UMOV UR38, URZ ;  /* 0x000000ff00267c82 */ /* 0x012fd40008000000 */
.L_x_32:
[----:B------:R-:W-:Y:S01]  /*14b0*/  IMAD.U32 R4, RZ, RZ, UR66 ;  /* 0x00000042ff047e24 */ /* 0x000fe2000f8e00ff */
[----:B------:R-:W1:Y:S04]  /*14c0*/  LDCU UR63, c[0x0][0x5dc] ;  /* 0x0000bb80ff3f77ac */ /* 0x000e680008000800 */
[-C--:B------:R-:W-:Y:S01]  /*14d0*/  IABS R0, R4.reuse ;  /* 0x0000000400007213 */ /* 0x080fe20000000000 */
[----:B------:R-:W2:Y:S01]  /*14e0*/  LDCU UR62, c[0x0][0x5e0] ;  /* 0x0000bc00ff3e77ac */ /* 0x000ea20008000800 */
[----:B------:R-:W-:Y:S02]  /*14f0*/  IABS R4, R4 ;  /* 0x0000000400047213 */ /* 0x000fe40000000000 */
[----:B------:R-:W-:Y:S01]  /*1500*/  R2UR UR6, R0 ;  /* 0x00000000000672ca */ /* 0x000fe200000e0000 */
[----:B------:R-:W-:Y:S01]  /*1510*/  UMOV UR48, 0x400 ;  /* 0x0000040000307882 */ /* 0x000fe20000000000 */
[----:B------:R-:W-:Y:S01]  /*1520*/  USHF.L.U32 UR46, UR28, 0x7, URZ ;  /* 0x000000071c2e7899 */ /* 0x000fe200080006ff */
[----:B------:R-:W-:Y:S01]  /*1530*/  UMOV UR15, URZ ;  /* 0x000000ff000f7c82 */ /* 0x000fe20008000000 */
[----:B-1----:R-:W-:-:S09]  /*1540*/  IMAD.U32 R3, RZ, RZ, UR63 ;  /* 0x0000003fff037e24 */ /* 0x002fd2000f8e00ff */
[----:B------:R-:W1:Y:S08]  /*1550*/  I2F.RP R6, UR6 ;  /* 0x0000000600067d06 */ /* 0x000e700008209400 */
[----:B-1----:R-:W1:Y:S02]  /*1560*/  MUFU.RCP R5, R6 ;  /* 0x0000000600057308 */ /* 0x002e640000001000 */
[----:B-1----:R-:W-:-:S06]  /*1570*/  VIADD R5, R5, 0xffffffe ;  /* 0x0ffffffe05057836 */ /* 0x002fcc0000000000 */
[----:B------:R-:W1:Y:S02]  /*1580*/  F2I.FTZ.U32.TRUNC.NTZ R0, R5 ;  /* 0x0000000500007305 */ /* 0x000e64000021f000 */
[----:B-1----:R-:W-:Y:S02]  /*1590*/  R2UR UR5, R0 ;  /* 0x00000000000572ca */ /* 0x002fe400000e0000 */
[----:B------:R-:W-:Y:S01]  /*15a0*/  IABS R0, R3 ;  /* 0x0000000300007213 */ /* 0x000fe20000000000 */
[----:B------:R-:W-:-:S03]  /*15b0*/  IMAD.U32 R3, RZ, RZ, UR21 ;  /* 0x00000015ff037e24 */ /* 0x000fc6000f8e00ff */
[----:B------:R-:W-:Y:S01]  /*15c0*/  R2UR UR8, R0 ;  /* 0x00000000000872ca */ /* 0x000fe200000e0000 */
[----:B------:R-:W-:Y:S01]  /*15d0*/  IMAD.MOV R0, RZ, RZ, -R4 ;  /* 0x000000ffff007224 */ /* 0x000fe200078e0a04 */
[----:B------:R-:W-:-:S04]  /*15e0*/  IABS R3, R3 ;  /* 0x0000000300037213 */ /* 0x000fc80000000000 */
[----:B------:R-:W-:Y:S01]  /*15f0*/  R2UR UR9, R3 ;  /* 0x00000000030972ca */ /* 0x000fe200000e0000 */
[----:B------:R-:W-:-:S04]  /*1600*/  UIADD3 UR4, UPT, UPT, URZ, -UR5, URZ ;  /* 0x80000005ff047290 */ /* 0x000fc8000fffe0ff */
[----:B------:R-:W-:Y:S02]  /*1610*/  UIMAD UR7, UR4, UR6, URZ ;  /* 0x00000006040772a4 */ /* 0x000fe4000f8e02ff */
[----:B------:R-:W1:Y:S01]  /*1620*/  I2F.RP R3, UR8 ;  /* 0x0000000800037d06 */ /* 0x000e620008209400 */
[----:B------:R-:W-:Y:S02]  /*1630*/  UMOV UR4, URZ ;  /* 0x000000ff00047c82 */ /* 0x000fe40008000000 */
[----:B------:R-:W-:Y:S02]  /*1640*/  UIMAD.WIDE.U32 UR4, UR5, UR7, UR4 ;  /* 0x00000007050472a5 */ /* 0x000fe4000f8e0004 */
[----:B------:R-:W-:-:S05]  /*1650*/  R2UR UR7, R0 ;  /* 0x00000000000772ca */ /* 0x000fca00000e0000 */
[----:B------:R-:W-:Y:S02]  /*1660*/  UMOV UR4, UR5 ;  /* 0x0000000500047c82 */ /* 0x000fe40008000000 */
[----:B------:R-:W-:Y:S01]  /*1670*/  UIMAD.WIDE.U32 UR4, UR4, UR9, URZ ;  /* 0x00000009040472a5 */ /* 0x000fe2000f8e00ff */
[----:B-1----:R-:W1:Y:S06]  /*1680*/  MUFU.RCP R3, R3 ;  /* 0x0000000300037308 */ /* 0x002e6c0000001000 */
[----:B------:R-:W-:Y:S02]  /*1690*/  UMOV UR4, UR5 ;  /* 0x0000000500047c82 */ /* 0x000fe40008000000 */
[----:B------:R-:W-:-:S04]  /*16a0*/  UIMAD UR5, UR4, UR7, UR9 ;  /* 0x00000007040572a4 */ /* 0x000fc8000f8e0209 */
[----:B------:R-:W-:Y:S01]  /*16b0*/  UISETP.GT.U32.AND UP0, UPT, UR6, UR5, UPT ;  /* 0x000000050600728c */ /* 0x000fe2000bf04070 */
[----:B-1----:R-:W-:-:S10]  /*16c0*/  VIADD R4, R3, 0xffffffe ;  /* 0x0ffffffe03047836 */ /* 0x002fd40000000000 */
[----:B------:R-:W-:Y:S01]  /*16d0*/  @!UP0 UIADD3 UR5, UPT, UPT, UR5, -UR6, URZ ;  /* 0x8000000605058290 */ /* 0x000fe2000fffe0ff */
[----:B------:R-:W1:Y:S01]  /*16e0*/  F2I.FTZ.U32.TRUNC.NTZ R0, R4 ;  /* 0x0000000400007305 */ /* 0x000e62000021f000 */
[----:B------:R-:W-:Y:S02]  /*16f0*/  @!UP0 UIADD3 UR4, UPT, UPT, UR4, 0x1, URZ ;  /* 0x0000000104048890 */ /* 0x000fe4000fffe0ff */
[----:B------:R-:W-:Y:S02]  /*1700*/  UISETP.GE.U32.AND UP1, UPT, UR5, UR6, UPT ;  /* 0x000000060500728c */ /* 0x000fe4000bf26070 */
[----:B------:R-:W-:-:S04]  /*1710*/  ULOP3.LUT UR5, UR21, UR66, URZ, 0x3c, !UPT ;  /* 0x0000004215057292 */ /* 0x000fc8000f8e3cff */
[----:B------:R-:W-:-:S05]  /*1720*/  UISETP.GE.AND UP0, UPT, UR5, URZ, UPT ;  /* 0x000000ff0500728c */ /* 0x000fca000bf06270 */
[----:B------:R-:W-:Y:S01]  /*1730*/  @UP1 UIADD3 UR4, UPT, UPT, UR4, 0x1, URZ ;  /* 0x0000000104041890 */ /* 0x000fe2000fffe0ff */
[----:B-1----:R-:W-:Y:S01]  /*1740*/  R2UR UR5, R0 ;  /* 0x00000000000572ca */ /* 0x002fe200000e0000 */
[----:B------:R-:W-:Y:S01]  /*1750*/  UISETP.NE.AND UP1, UPT, UR66, URZ, UPT ;  /* 0x000000ff4200728c */ /* 0x000fe2000bf25270 */
[----:B--2---:R-:W-:-:S04]  /*1760*/  IMAD.U32 R0, RZ, RZ, UR62 ;  /* 0x0000003eff007e24 */ /* 0x004fc8000f8e00ff */
[----:B------:R-:W-:Y:S01]  /*1770*/  UMOV UR7, UR4 ;  /* 0x0000000400077c82 */ /* 0x000fe20008000000 */
[----:B------:R-:W-:Y:S01]  /*1780*/  IABS R0, R0 ;  /* 0x0000000000007213 */ /* 0x000fe20000000000 */
[----:B------:R-:W-:-:S03]  /*1790*/  @!UP0 UIADD3 UR7, UPT, UPT, -UR7, URZ, URZ ;  /* 0x000000ff07078290 */ /* 0x000fc6000fffe1ff */
[----:B------:R-:W-:Y:S01]  /*17a0*/  R2UR UR9, R0 ;  /* 0x00000000000972ca */ /* 0x000fe200000e0000 */
[----:B------:R-:W-:Y:S02]  /*17b0*/  @!UP1 ULOP3.LUT UR7, URZ, UR66, URZ, 0x33, !UPT ;  /* 0x00000042ff079292 */ /* 0x000fe4000f8e33ff */
[----:B------:R-:W-:-:S04]  /*17c0*/  UIADD3 UR4, UPT, UPT, URZ, -UR5, URZ ;  /* 0x80000005ff047290 */ /* 0x000fc8000fffe0ff */
[----:B------:R-:W-:Y:S01]  /*17d0*/  IMAD.U32 R3, RZ, RZ, UR7 ;  /* 0x00000007ff037e24 */ /* 0x000fe2000f8e00ff */
[----:B------:R-:W-:-:S03]  /*17e0*/  UIMAD UR6, UR4, UR8, URZ ;  /* 0x00000008040672a4 */ /* 0x000fc6000f8e02ff */
[----:B------:R-:W-:Y:S01]  /*17f0*/  UMOV UR4, URZ ;  /* 0x000000ff00047c82 */ /* 0x000fe20008000000 */
[----:B------:R-:W-:Y:S01]  /*1800*/  IABS R3, R3 ;  /* 0x0000000300037213 */ /* 0x000fe20000000000 */
[----:B------:R-:W-:-:S03]  /*1810*/  UIMAD.WIDE.U32 UR4, UR5, UR6, UR4 ;  /* 0x00000006050472a5 */ /* 0x000fc6000f8e0004 */
[----:B------:R-:W-:Y:S02]  /*1820*/  R2UR UR10, R3 ;  /* 0x00000000030a72ca */ /* 0x000fe400000e0000 */
[----:B------:R-:W1:Y:S02]  /*1830*/  I2F.RP R3, UR9 ;  /* 0x0000000900037d06 */ /* 0x000e640008209400 */
[----:B------:R-:W-:-:S09]  /*1840*/  UMOV UR4, UR5 ;  /* 0x0000000500047c82 */ /* 0x000fd20008000000 */
[----:B------:R-:W-:Y:S01]  /*1850*/  UIMAD.WIDE.U32 UR4, UR4, UR10, URZ ;  /* 0x0000000a040472a5 */ /* 0x000fe2000f8e00ff */
[----:B-1----:R-:W1:Y:S06]  /*1860*/  MUFU.RCP R0, R3 ;  /* 0x0000000300007308 */ /* 0x002e6c0000001000 */
[----:B------:R-:W-:Y:S02]  /*1870*/  UMOV UR4, UR5 ;  /* 0x0000000500047c82 */ /* 0x000fe40008000000 */
[----:B------:R-:W-:-:S04]  /*1880*/  UIADD3 UR5, UPT, UPT, -UR4, URZ, URZ ;  /* 0x000000ff04057290 */ /* 0x000fc8000fffe1ff */
[----:B------:R-:W-:-:S04]  /*1890*/  UIMAD UR5, UR8, UR5, UR10 ;  /* 0x00000005080572a4 */ /* 0x000fc8000f8e020a */
[----:B------:R-:W-:Y:S01]  /*18a0*/  UISETP.GT.U32.AND UP0, UPT, UR8, UR5, UPT ;  /* 0x000000050800728c */ /* 0x000fe2000bf04070 */
[----:B-1----:R-:W-:Y:S02]  /*18b0*/  VIADD R0, R0, 0xffffffe ;  /* 0x0ffffffe00007836 */ /* 0x002fe40000000000 */
[----:B------:R-:W-:-:S04]  /*18c0*/  IMAD.U32 R3, RZ, RZ, UR35 ;  /* 0x00000023ff037e24 */ /* 0x000fc8000f8e00ff */
[----:B------:R-:W1:Y:S04]  /*18d0*/  F2I.FTZ.U32.TRUNC.NTZ R0, R0 ;  /* 0x0000000000007305 */ /* 0x000e68000021f000 */
[----:B------:R-:W-:Y:S01]  /*18e0*/  @!UP0 UIADD3 UR5, UPT, UPT, UR5, -UR8, URZ ;  /* 0x8000000805058290 */ /* 0x000fe2000fffe0ff */
[----:B------:R-:W-:Y:S01]  /*18f0*/  SHF.L.U32 R3, R3, 0x1f, RZ ;  /* 0x0000001f03037819 */ /* 0x000fe200000006ff */
[----:B------:R-:W-:Y:S02]  /*1900*/  @!UP0 UIADD3 UR4, UPT, UPT, UR4, 0x1, URZ ;  /* 0x0000000104048890 */ /* 0x000fe4000fffe0ff */
[----:B------:R-:W-:Y:S01]  /*1910*/  UISETP.GE.U32.AND UP1, UPT, UR5, UR8, UPT ;  /* 0x000000080500728c */ /* 0x000fe2000bf26070 */
[----:B------:R-:W2:Y:S01]  /*1920*/  S2UR UR8, SR_CgaCtaId ;  /* 0x00000000000879c3 */ /* 0x000ea20000008800 */
[----:B------:R-:W-:-:S04]  /*1930*/  ULOP3.LUT UR5, UR7, UR63, URZ, 0x3c, !UPT ;  /* 0x0000003f07057292 */ /* 0x000fc8000f8e3cff */
[----:B------:R-:W-:-:S03]  /*1940*/  UISETP.GE.AND UP0, UPT, UR5, URZ, UPT ;  /* 0x000000ff0500728c */ /* 0x000fc6000bf06270 */
[----:B-1----:R-:W-:Y:S02]  /*1950*/  R2UR UR5, R0 ;  /* 0x00000000000572ca */ /* 0x002fe400000e0000 */
[----:B------:R-:W-:Y:S02]  /*1960*/  @UP1 UIADD3 UR4, UPT, UPT, UR4, 0x1, URZ ;  /* 0x0000000104041890 */ /* 0x000fe4000fffe0ff */
[----:B------:R-:W-:-:S05]  /*1970*/  UISETP.NE.AND UP1, UPT, UR63, URZ, UPT ;  /* 0x000000ff3f00728c */ /* 0x000fca000bf25270 */
[----:B------:R-:W-:Y:S02]  /*1980*/  UMOV UR6, UR4 ;  /* 0x0000000400067c82 */ /* 0x000fe40008000000 */
[----:B------:R-:W-:Y:S02]  /*1990*/  @!UP0 UIADD3 UR6, UPT, UPT, -UR6, URZ, URZ ;  /* 0x000000ff06068290 */ /* 0x000fe4000fffe1ff */
[----:B------:R-:W-:Y:S02]  /*19a0*/  UIADD3 UR4, UPT, UPT, URZ, -UR5, URZ ;  /* 0x80000005ff047290 */ /* 0x000fe4000fffe0ff */
[----:B------:R-:W-:Y:S02]  /*19b0*/  @!UP1 ULOP3.LUT UR6, URZ, UR63, URZ, 0x33, !UPT ;  /* 0x0000003fff069292 */ /* 0x000fe4000f8e33ff */
[----:B--2---:R-:W-:-:S04]  /*19c0*/  ULEA UR48, UR8, UR48, 0x18 ;  /* 0x0000003008307291 */ /* 0x004fc8000f8ec0ff */
[----:B------:R-:W-:Y:S01]  /*19d0*/  ULEA UR8, UR38, UR48, 0x3 ;  /* 0x0000003026087291 */ /* 0x000fe2000f8e18ff */
[----:B------:R-:W-:-:S05]  /*19e0*/  IMAD.U32 R0, RZ, RZ, UR6 ;  /* 0x00000006ff007e24 */ /* 0x000fca000f8e00ff */
[----:B------:R-:W-:-:S03]  /*19f0*/  IABS R0, R0 ;  /* 0x0000000000007213 */ /* 0x000fc60000000000 */
[----:B------:R1:W2:Y:S01]  /*1a00*/  SYNCS.PHASECHK.TRANS64.TRYWAIT P0, [UR8+0x30], R3 ;  /* 0x00003003ff0075a7 */ /* 0x0002a20008001108 */
[----:B------:R-:W-:Y:S01]  /*1a10*/  R2UR UR10, R0 ;  /* 0x00000000000a72ca */ /* 0x000fe200000e0000 */
[----:B------:R-:W-:-:S03]  /*1a20*/  UIMAD UR8, UR4, UR9, URZ ;  /* 0x00000009040872a4 */ /* 0x000fc6000f8e02ff */
[----:B------:R-:W-:Y:S02]  /*1a30*/  UMOV UR4, URZ ;  /* 0x000000ff00047c82 */ /* 0x000fe40008000000 */
[----:B------:R-:W-:Y:S02]  /*1a40*/  UIMAD.WIDE.U32 UR4, UR5, UR8, UR4 ;  /* 0x00000008050472a5 */ /* 0x000fe4000f8e0004 */
[----:B------:R-:W-:-:S04]  /*1a50*/  UIADD3 UR8, UPT, UPT, -UR6, URZ, URZ ;  /* 0x000000ff06087290 */ /* 0x000fc8000fffe1ff */
[----:B------:R-:W-:Y:S01]  /*1a60*/  UIMAD UR63, UR63, UR8, UR7 ;  /* 0x000000083f3f72a4 */ /* 0x000fe2000f8e0207 */
[----:B------:R-:W-:Y:S02]  /*1a70*/  UMOV UR4, UR5 ;  /* 0x0000000500047c82 */ /* 0x000fe40008000000 */
[----:B------:R-:W-:-:S07]  /*1a80*/  UIMAD.WIDE.U32 UR4, UR4, UR10, URZ ;  /* 0x0000000a040472a5 */ /* 0x000fce000f8e00ff */
[----:B------:R-:W-:Y:S02]  /*1a90*/  UMOV UR4, UR5 ;  /* 0x0000000500047c82 */ /* 0x000fe40008000000 */
[----:B------:R-:W-:-:S04]  /*1aa0*/  UIADD3 UR5, UPT, UPT, -UR4, URZ, URZ ;  /* 0x000000ff04057290 */ /* 0x000fc8000fffe1ff */
[----:B------:R-:W-:-:S04]  /*1ab0*/  UIMAD UR5, UR9, UR5, UR10 ;  /* 0x00000005090572a4 */ /* 0x000fc8000f8e020a */
[----:B------:R-:W-:-:S11]  /*1ac0*/  UISETP.GT.U32.AND UP0, UPT, UR9, UR5, UPT ;  /* 0x000000050900728c */ /* 0x000fd6000bf04070 */
[----:B------:R-:W-:Y:S02]  /*1ad0*/  @!UP0 UIADD3 UR5, UPT, UPT, UR5, -UR9, URZ ;  /* 0x8000000905058290 */ /* 0x000fe4000fffe0ff */
[----:B------:R-:W-:Y:S02]  /*1ae0*/  @!UP0 UIADD3 UR4, UPT, UPT, UR4, 0x1, URZ ;  /* 0x0000000104048890 */ /* 0x000fe4000fffe0ff */
[----:B------:R-:W-:Y:S02]  /*1af0*/  UISETP.GE.U32.AND UP1, UPT, UR5, UR9, UPT ;  /* 0x000000090500728c */ /* 0x000fe4000bf26070 */
[----:B------:R-:W-:-:S04]  /*1b00*/  ULOP3.LUT UR5, UR6, UR62, URZ, 0x3c, !UPT ;  /* 0x0000003e06057292 */ /* 0x000fc8000f8e3cff */
[----:B------:R-:W-:-:S05]  /*1b10*/  UISETP.GE.AND UP0, UPT, UR5, URZ, UPT ;  /* 0x000000ff0500728c */ /* 0x000fca000bf06270 */
[----:B------:R-:W-:Y:S02]  /*1b20*/  @UP1 UIADD3 UR4, UPT, UPT, UR4, 0x1, URZ ;  /* 0x0000000104041890 */ /* 0x000fe4000fffe0ff */
[----:B------:R-:W-:-:S05]  /*1b30*/  UISETP.NE.AND UP1, UPT, UR62, URZ, UPT ;  /* 0x000000ff3e00728c */ /* 0x000fca000bf25270 */
[----:B------:R-:W-:Y:S01]  /*1b40*/  UMOV UR59, UR4 ;  /* 0x00000004003b7c82 */ /* 0x000fe20008000000 */
[----:B------:R-:W-:Y:S02]  /*1b50*/  UIADD3 UR4, UPT, UPT, -UR7, URZ, URZ ;  /* 0x000000ff07047290 */ /* 0x000fe4000fffe1ff */
[----:B------:R-:W-:Y:S02]  /*1b60*/  @!UP0 UIADD3 UR59, UPT, UPT, -UR59, URZ, URZ ;  /* 0x000000ff3b3b8290 */ /* 0x000fe4000fffe1ff */
[----:B------:R-:W-:Y:S02]  /*1b70*/  UISETP.GE.U32.AND UP0, UPT, UR72, 0x7f, UPT ;  /* 0x0000007f4800788c */ /* 0x000fe4000bf06070 */
[----:B------:R-:W-:Y:S02]  /*1b80*/  @!UP1 ULOP3.LUT UR59, URZ, UR62, URZ, 0x33, !UPT ;  /* 0x0000003eff3b9292 */ /* 0x000fe4000f8e33ff */
[----:B------:R-:W-:Y:S02]  /*1b90*/  UIMAD UR4, UR66, UR4, UR21 ;  /* 0x00000004420472a4 */ /* 0x000fe4000f8e0215 */
[----:B------:R-:W-:-:S02]  /*1ba0*/  UIADD3 UR5, UPT, UPT, -UR59, URZ, URZ ;  /* 0x000000ff3b057290 */ /* 0x000fc4000fffe1ff */
[----:B------:R-:W-:Y:S02]  /*1bb0*/  USHF.L.U32 UR18, UR4, 0x7, URZ ;  /* 0x0000000704127899 */ /* 0x000fe400080006ff */
[----:B------:R-:W-:Y:S01]  /*1bc0*/  UIMAD UR62, UR62, UR5, UR6 ;  /* 0x000000053e3e72a4 */ /* 0x000fe2000f8e0206 */
[----:B-1----:R-:W-:Y:S11]  /*1bd0*/  BRA.U !UP0, `(.L_x_17) ;  /* 0x0000000508907547 */ /* 0x002ff6000b800000 */
[----:B------:R-:W1:Y:S01]  /*1be0*/  LDCU.64 UR8, c[0x0][0x5c0] ;  /* 0x0000b800ff0877ac */ /* 0x000e620008000a00 */
[----:B------:R-:W1:Y:S01]  /*1bf0*/  LDCU.64 UR50, c[0x0][0x5f8] ;  /* 0x0000bf00ff3277ac */ /* 0x000e620008000a00 */
[----:B------:R-:W3:Y:S01]  /*1c00*/  LDCU UR11, c[0x0][0x5c8] ;  /* 0x0000b900ff0b77ac */ /* 0x000ee20008000800 */
[----:B------:R-:W3:Y:S01]  /*1c10*/  LDCU UR43, c[0x0][0x600] ;  /* 0x0000c000ff2b77ac */ /* 0x000ee20008000800 */
[----:B------:R-:W4:Y:S01]  /*1c20*/  LDCU UR30, c[0x0][0x5a8] ;  /* 0x0000b500ff1e77ac */ /* 0x000f220008000800 */
[----:B------:R-:W2:Y:S01]  /*1c30*/  LDCU UR29, c[0x0][0x59c] ;  /* 0x0000b380ff1d77ac */ /* 0x000ea20008000800 */
[----:B------:R-:W2:Y:S01]  /*1c40*/  LDCU UR28, c[0x0][0x590] ;  /* 0x0000b200ff1c77ac */ /* 0x000ea20008000800 */
[----:B------:R-:W2:Y:S01]  /*1c50*/  LDCU UR34, c[0x0][0x594] ;  /* 0x0000b280ff2277ac */ /* 0x000ea20008000800 */
[----:B------:R-:W2:Y:S01]  /*1c60*/  LDCU UR33, c[0x0][0x598] ;  /* 0x0000b300ff2177ac */ /* 0x000ea20008000800 */
[----:B------:R-:W2:Y:S01]  /*1c70*/  LDCU UR32, c[0x0][0x5ac] ;  /* 0x0000b580ff2077ac */ /* 0x000ea20008000800 */
[----:B------:R-:W2:Y:S01]  /*1c80*/  LDCU UR31, c[0x0][0x5b0] ;  /* 0x0000b600ff1f77ac */ /* 0x000ea20008000800 */
[----:B------:R-:W2:Y:S01]  /*1c90*/  LDCU UR5, c[0x0][0x5cc] ;  /* 0x0000b980ff0577ac */ /* 0x000ea20008000800 */
[----:B------:R-:W2:Y:S01]  /*1ca0*/  LDCU UR4, c[0x0][0x5ec] ;  /* 0x0000bd80ff0477ac */ /* 0x000ea20008000800 */
[----:B------:R-:W2:Y:S01]  /*1cb0*/  LDCU.64 UR26, c[0x0][0x5a0] ;  /* 0x0000b400ff1a77ac */ /* 0x000ea20008000a00 */
[----:B------:R-:W2:Y:S01]  /*1cc0*/  LDCU.64 UR24, c[0x0][0x5d0] ;  /* 0x0000ba00ff1877ac */ /* 0x000ea20008000a00 */
[----:B------:R-:W2:Y:S01]  /*1cd0*/  LDCU.64 UR6, c[0x0][0x5f0] ;  /* 0x0000be00ff0677ac */ /* 0x000ea20008000a00 */
[----:B-1----:R-:W-:-:S02]  /*1ce0*/  UIMAD UR50, UR63, UR8, UR50 ;  /* 0x000000083f3272a4 */ /* 0x002fc4000f8e0232 */
[----:B------:R-:W-:Y:S02]  /*1cf0*/  UIMAD UR49, UR62, UR9, UR51 ;  /* 0x000000093e3172a4 */ /* 0x000fe4000f8e0233 */
[----:B------:R-:W-:Y:S02]  /*1d00*/  UIADD3 UR54, UPT, UPT, UR46, 0x40, URZ ;  /* 0x000000402e367890 */ /* 0x000fe4000fffe0ff */
[----:B------:R-:W-:Y:S02]  /*1d10*/  UIADD3 UR10, UPT, UPT, UR18, 0x40, URZ ;  /* 0x00000040120a7890 */ /* 0x000fe4000fffe0ff */
[----:B---3--:R-:W-:Y:S01]  /*1d20*/  UIMAD UR43, UR59, UR11, UR43 ;  /* 0x0000000b3b2b72a4 */ /* 0x008fe2000f8e022b */
[----:B------:R-:W-:Y:S01]  /*1d30*/  UMOV UR23, URZ ;  /* 0x000000ff00177c82 */ /* 0x000fe20008000000 */
[----:B----4-:R-:W-:-:S10]  /*1d40*/  UMOV UR12, UR38 ;  /* 0x00000026000c7c82 */ /* 0x010fd40008000000 */
.L_x_22:
[----:B------:R-:W-:Y:S01]  /*1d50*/  @!P3 MOV R3, 0x8000 ;  /* 0x000080000003b802 */ /* 0x000fe20000000f00 */
[----:B------:R-:W-:Y:S01]  /*1d60*/  ULEA UR45, UR12, UR48, 0x3 ;  /* 0x000000300c2d7291 */ /* 0x000fe2000f8e18ff */
[----:B--23--:R-:W-:Y:S11]  /*1d70*/  @P0 BRA `(.L_x_18) ;  /* 0x0000000000100947 */ /* 0x00cff60003800000 */
[----:B------:R-:W-:Y:S04]  /*1d80*/  MOV R0, UR35 ;  /* 0x0000002300007c02 */ /* 0x000fe80008000f00 */
[----:B------:R-:W-:Y:S04]  /*1d90*/  SHF.L.U32 R5, R0, 0x1f, RZ ;  /* 0x0000001f00057819 */ /* 0x000fe800000006ff */
[----:B------:R-:W1:Y:S02]  /*1da0*/  SYNCS.PHASECHK.TRANS64.TRYWAIT P0, [UR45+0x30], R5 ;  /* 0x00003005ff0075a7 */ /* 0x000e64000800112d */
[----:B-1----:R-:W-:Y:S05]  /*1db0*/  @!P0 BRA `(.L_x_19) ;  /* 0x0000008800648947 */ /* 0x002fea0003800000 */
.L_x_18:
[----:B------:R2:W-:Y:S01]  /*1dc0*/  @!P3 SYNCS.ARRIVE.TRANS64 RZ, [UR45], R3 ;  /* 0x00000003ffffb9a7 */ /* 0x0005e2000800002d */
[----:B------:R-:W-:Y:S04]  /*1dd0*/  BSSY.RECONVERGENT B0, `(.L_x_20) ;  /* 0x0000003000007945 */ /* 0x000fe80003800200 */
[----:B------:R-:W-:Y:S05]  /*1de0*/  @P2 BRA `(.L_x_21) ;  /* 0x0000000000042947 */ /* 0x000fea0003800000 */
[----:B------:R-:W-:Y:S05]  /*1df0*/  BPT.TRAP 0x1 ;  /* 0x000000040000795c */ /* 0x000fea0000300000 */
.L_x_21:
[----:B------:R-:W-:Y:S05]  /*1e00*/  BSYNC.RECONVERGENT B0 ;  /* 0x0000000000007941 */ /* 0x000fea0003800200 */
.L_x_20:
[----:B------:R-:W-:Y:S02]  /*1e10*/  UIADD3 UR8, UPT, UPT, UR12, 0x1, URZ ;  /* 0x000000010c087890 */ /* 0x000fe4000fffe0ff */
[----:B------:R-:W-:Y:S02]  /*1e20*/  USHF.L.U32 UR47, UR23, 0x6, URZ ;  /* 0x00000006172f7899 */ /* 0x000fe400080006ff */
[----:B------:R-:W-:Y:S02]  /*1e30*/  UISETP.NE.AND UP0, UPT, UR8, 0x6, UPT ;  /* 0x000000060800788c */ /* 0x000fe4000bf05270 */
[----:B------:R-:W-:Y:S02]  /*1e40*/  UISETP.NE.AND UP2, UPT, UR28, 0x1, UPT ;  /* 0x000000011c00788c */ /* 0x000fe4000bf45270 */
[----:B------:R-:W-:Y:S02]  /*1e50*/  USEL UR9, URZ, 0x1, UP0 ;  /* 0x00000001ff097887 */ /* 0x000fe40008000000 */
[----:B------:R-:W-:Y:S02]  /*1e60*/  USEL UR38, UR8, URZ, UP0 ;  /* 0x000000ff08267287 */ /* 0x000fe40008000000 */
[----:B------:R-:W-:Y:S02]  /*1e70*/  ULOP3.LUT UR35, UR35, UR9, URZ, 0x3c, !UPT ;  /* 0x0000000923237292 */ /* 0x000fe4000f8e3cff */
[----:B------:R-:W-:Y:S02]  /*1e80*/  ULEA UR8, UR38, UR48, 0x3 ;  /* 0x0000003026087291 */ /* 0x000fe4000f8e18ff */
[----:B------:R-:W-:Y:S02]  /*1e90*/  ULEA UR20, UR12, UR48, 0xe ;  /* 0x000000300c147291 */ /* 0x000fe4000f8e70ff */
[----:B------:R-:W-:Y:S01]  /*1ea0*/  UISETP.NE.AND UP3, UPT, UR29, 0x1, UPT ;  /* 0x000000011d00788c */ /* 0x000fe2000bf65270 */
[----:B-1----:R-:W-:Y:S01]  /*1eb0*/  MOV R0, UR35 ;  /* 0x0000002300007c02 */ /* 0x002fe20008000f00 */
[----:B------:R-:W-:Y:S02]  /*1ec0*/  ULEA UR14, UR49, UR50, 0x5 ;  /* 0x00000032310e7291 */ /* 0x000fe4000f8e28ff */
[----:B------:R-:W-:Y:S01]  /*1ed0*/  UIADD3 UR36, UP1, UPT, UR60, 0x80, URZ ;  /* 0x000000803c247890 */ /* 0x000fe2000ff3e0ff */
[----:B--2---:R-:W-:Y:S01]  /*1ee0*/  SHF.L.U32 R3, R0, 0x1f, RZ ;  /* 0x0000001f00037819 */ /* 0x004fe200000006ff */
[----:B------:R-:W-:Y:S02]  /*1ef0*/  ULEA UR42, UR43, UR14, 0xa ;  /* 0x0000000e2b2a7291 */ /* 0x000fe4000f8e50ff */
[----:B------:R-:W-:Y:S01]  /*1f00*/  UIADD3.X UR37, UPT, UPT, URZ, UR61, URZ, UP1, !UPT ;  /* 0x0000003dff257290 */ /* 0x000fe20008ffe4ff */
[----:B------:R1:W3:Y:S01]  /*1f10*/  SYNCS.PHASECHK.TRANS64.TRYWAIT P0, [UR8+0x30], R3 ;  /* 0x00003003ff0075a7 */ /* 0x0002e20008001108 */
[----:B------:R-:W-:Y:S02]  /*1f20*/  UIMAD.WIDE.U32 UR8, UR47, UR34, URZ ;  /* 0x000000222f0872a5 */ /* 0x000fe4000f8e00ff */
[----:B------:R-:W-:Y:S02]  /*1f30*/  UIADD3 UR44, UPT, UPT, UR20, 0x8400, URZ ;  /* 0x00008400142c7890 */ /* 0x000fe4000fffe0ff */
[----:B------:R-:W-:Y:S02]  /*1f40*/  UIADD3 UR52, UPT, UPT, UR20, 0xa400, URZ ;  /* 0x0000a40014347890 */ /* 0x000fe4000fffe0ff */
[----:B------:R-:W-:Y:S02]  /*1f50*/  UIADD3 UR40, UP0, UPT, UR60, 0x180, URZ ;  /* 0x000001803c287890 */ /* 0x000fe4000ff1e0ff */
[----:B------:R-:W-:Y:S02]  /*1f60*/  UIADD3 UR16, UPT, UPT, UR20, 0x20400, URZ ;  /* 0x0002040014107890 */ /* 0x000fe4000fffe0ff */
[----:B------:R-:W-:Y:S02]  /*1f70*/  UIADD3.X UR41, UPT, UPT, URZ, UR61, URZ, UP0, !UPT ;  /* 0x0000003dff297290 */ /* 0x000fe400087fe4ff */
[----:B------:R-:W-:Y:S01]  /*1f80*/  UIADD3 UR23, UPT, UPT, UR23, 0x1, URZ ;  /* 0x0000000117177890 */ /* 0x000fe2000fffe0ff */
[----:B------:R-:W-:Y:S01]  /*1f90*/  UMOV UR56, 0x0 ;  /* 0x0000000000387882 */ /* 0x000fe20000000000 */
[----:B------:R-:W-:Y:S02]  /*1fa0*/  UMOV UR57, 0x10000000 ;  /* 0x1000000000397882 */ /* 0x000fe40000000000 */
[----:B------:R-:W-:Y:S01]  /*1fb0*/  UISETP.NE.AND UP0, UPT, UR23, UR58, UPT ;  /* 0x0000003a1700728c */ /* 0x000fe2000bf05270 */
[----:B------:R-:W-:Y:S01]  /*1fc0*/  UTMALDG.2D [UR44], [UR36], desc[UR56] ;  /* 0x0000382c240075b4 */ /* 0x000fe20008009000 */
[----:B------:R-:W-:Y:S01]  /*1fd0*/  UMOV UR53, UR45 ;  /* 0x0000002d00357c82 */ /* 0x000fe20008000000 */
[----:B------:R-:W-:Y:S01]  /*1fe0*/  UMOV UR55, UR47 ;  /* 0x0000002f00377c82 */ /* 0x000fe20008000000 */
[----:B------:R-:W-:Y:S01]  /*1ff0*/  UMOV UR17, UR45 ;  /* 0x0000002d00117c82 */ /* 0x000fe20008000000 */
[----:B------:R-:W-:Y:S01]  /*2000*/  UMOV UR8, UR9 ;  /* 0x0000000900087c82 */ /* 0x000fe20008000000 */
[----:B------:R-:W-:Y:S01]  /*2010*/  UMOV UR9, UR45 ;  /* 0x0000002d00097c82 */ /* 0x000fe20008000000 */
[----:B------:R-:W-:Y:S01]  /*2020*/  USHF.R.U32.HI UR11, URZ, UR33, UR8 ;  /* 0x00000021ff0b7299 */ /* 0x000fe20008011608 */
[----:B------:R-:W-:Y:S03]  /*2030*/  UTMALDG.2D [UR52], [UR36], desc[UR56] ;  /* 0x00003834240075b4 */ /* 0x000fe60008009000 */
[----:B------:R-:W-:Y:S02]  /*2040*/  USEL UR11, UR47, UR11, !UP2 ;  /* 0x0000000b2f0b7287 */ /* 0x000fe4000d000000 */
[----:B------:R-:W-:Y:S02]  /*2050*/  UISETP.NE.AND UP2, UPT, UR30, 0x1, UPT ;  /* 0x000000011e00788c */ /* 0x000fe4000bf45270 */
[----:B------:R-:W-:Y:S02]  /*2060*/  UIMAD.WIDE.U32 UR12, UR11, UR26, URZ ;  /* 0x0000001a0b0c72a5 */ /* 0x000fe4000f8e00ff */
[----:B------:R-:W-:Y:S04]  /*2070*/  UIADD3 UR8, UPT, UPT, -UR11, URZ, URZ ;  /* 0x000000ff0b087290 */ /* 0x000fe8000fffe1ff */
[----:B------:R-:W-:Y:S01]  /*2080*/  UIMAD UR19, UR28, UR8, UR47 ;  /* 0x000000081c1372a4 */ /* 0x000fe2000f8e022f */
[----:B------:R-:W-:Y:S02]  /*2090*/  UMOV UR12, UR13 ;  /* 0x0000000d000c7c82 */ /* 0x000fe40008000000 */
[----:B------:R-:W-:Y:S02]  /*20a0*/  USHF.R.U32.HI UR12, URZ, UR27, UR12 ;  /* 0x0000001bff0c7299 */ /* 0x000fe4000801160c */
[----:B------:R-:W-:Y:S02]  /*20b0*/  UIMAD UR19, UR19, UR5, UR4 ;  /* 0x00000005131372a4 */ /* 0x000fe4000f8e0204 */
[----:B------:R-:W-:Y:S04]  /*20c0*/  USEL UR12, UR11, UR12, !UP3 ;  /* 0x0000000c0b0c7287 */ /* 0x000fe8000d800000 */
[----:B------:R-:W-:Y:S07]  /*20d0*/  UIMAD.WIDE.U32 UR14, UR12, UR32, URZ ;  /* 0x000000200c0e72a5 */ /* 0x000fee000f8e00ff */
[----:B------:R-:W-:Y:S01]  /*20e0*/  UMOV UR8, UR15 ;  /* 0x0000000f00087c82 */ /* 0x000fe20008000000 */
[----:B------:R-:W-:Y:S02]  /*20f0*/  UPRMT UR15, UR42, 0x5410, URZ ;  /* 0x000054102a0f7896 */ /* 0x000fe400080000ff */
[----:B------:R-:W-:Y:S02]  /*2100*/  USHF.R.U32.HI UR13, URZ, UR31, UR8 ;  /* 0x0000001fff0d7299 */ /* 0x000fe40008011608 */
[----:B------:R-:W-:Y:S02]  /*2110*/  UIADD3 UR8, UPT, UPT, UR20, 0x22400, URZ ;  /* 0x0002240014087890 */ /* 0x000fe4000fffe0ff */
[----:B------:R-:W-:Y:S02]  /*2120*/  USEL UR22, UR12, UR13, !UP2 ;  /* 0x0000000d0c167287 */ /* 0x000fe4000d000000 */
[----:B------:R-:W-:Y:S02]  /*2130*/  UIADD3 UR13, UPT, UPT, -UR12, URZ, URZ ;  /* 0x000000ff0c0d7290 */ /* 0x000fe4000fffe1ff */
[----:B------:R-:W-:Y:S02]  /*2140*/  UIADD3 UR14, UPT, UPT, -UR22, URZ, URZ ;  /* 0x000000ff160e7290 */ /* 0x000fe4000fffe1ff */
[----:B------:R-:W-:Y:S02]  /*2150*/  UIMAD UR11, UR29, UR13, UR11 ;  /* 0x0000000d1d0b72a4 */ /* 0x000fe4000f8e020b */
[----:B------:R-:W-:Y:S02]  /*2160*/  UIMAD UR12, UR30, UR14, UR12 ;  /* 0x0000000e1e0c72a4 */ /* 0x000fe4000f8e020c */
[----:B------:R-:W-:Y:S02]  /*2170*/  UIMAD UR20, UR11, UR24, UR6 ;  /* 0x000000180b1472a4 */ /* 0x000fe4000f8e0206 */
[----:B------:R-:W-:Y:S01]  /*2180*/  UIMAD UR21, UR12, UR25, UR7 ;  /* 0x000000190c1572a4 */ /* 0x000fe2000f8e0207 */
[----:B------:R-:W-:Y:S01]  /*2190*/  UMOV UR11, UR19 ;  /* 0x00000013000b7c82 */ /* 0x000fe20008000000 */
[----:B------:R-:W-:Y:S03]  /*21a0*/  UMOV UR14, UR22 ;  /* 0x00000016000e7c82 */ /* 0x000fe60008000000 */
[----:B------:R-:W-:Y:S02]  /*21b0*/  UMOV UR12, UR20 ;  /* 0x00000014000c7c82 */ /* 0x000fe40008000000 */
[----:B------:R-:W-:Y:S02]  /*21c0*/  UMOV UR13, UR21 ;  /* 0x00000015000d7c82 */ /* 0x000fe40008000000 */
[----:B------:R-:W-:Y:S01]  /*21d0*/  UTMALDG.5D.IM2COL [UR16], [UR40], UR15 ;  /* 0x00000010280073b4 */ /* 0x000fe2000806000f */
[----:B------:R2:W-:Y:S02]  /*21e0*/  UTMALDG.5D.IM2COL [UR8], [UR40], UR15 ;  /* 0x00000008280073b4 */ /* 0x0005e4000806000f */
[----:B--2---:R-:W-:Y:S01]  /*21f0*/  UMOV UR15, UR58 ;  /* 0x0000003a000f7c82 */ /* 0x004fe20008000000 */
[----:B------:R-:W-:Y:S01]  /*2200*/  UMOV UR12, UR38 ;  /* 0x00000026000c7c82 */ /* 0x000fe20008000000 */
[----:B-1----:R-:W-:Y:S05]  /*2210*/  BRA.U UP0, `(.L_x_22) ;  /* 0xfffffff900cc7547 */ /* 0x002fea000b83ffff */
.L_x_17:
[----:B------:R-:W-:Y:S01]  /*2220*/  ULEA UR4, UR38, UR48, 0x3 ;  /* 0x0000003026047291 */ /* 0x000fe2000f8e18ff */
[----:B------:R-:W-:Y:S01]  /*2230*/  MOV R0, UR35 ;  /* 0x0000002300007c02 */ /* 0x000fe20008000f00 */
[----:B------:R-:W-:Y:S01]  /*2240*/  @!P1 SYNCS.ARRIVE.TRANS64.A1T0 RZ, [UR48+0xa8], RZ ;  /* 0x0000a8ffffff99a7 */ /* 0x000fe20008100030 */
[----:B------:R-:W-:Y:S02]  /*2250*/  UISETP.GT.AND UP0, UPT, UR70, UR69, UPT ;  /* 0x000000454600728c */ /* 0x000fe4000bf04270 */
[----:B------:R-:W-:-:S04]  /*2260*/  SHF.L.U32 R0, R0, 0x1f, RZ ;  /* 0x0000001f00007819 */ /* 0x000fc800000006ff */
[----:B--23--:R1:W2:Y:S03]  /*2270*/  SYNCS.PHASECHK.TRANS64.TRYWAIT P0, [UR4+0x30], R0 ;  /* 0x00003000ff0075a7 */ /* 0x00c2a60008001104 */
[----:B------:R-:W-:Y:S05]  /*2280*/  BRA.U !UP0, `(.L_x_23) ;  /* 0x0000000508907547 */ /* 0x000fea000b800000 */
[----:B------:R-:W3:Y:S01]  /*2290*/  LDCU.64 UR56, c[0x0][0x5c0] ;  /* 0x0000b800ff3877ac */ /* 0x000ee20008000a00 */
[----:B------:R-:W3:Y:S01]  /*22a0*/  LDCU.64 UR4, c[0x0][0x5f8] ;  /* 0x0000bf00ff0477ac */ /* 0x000ee20008000a00 */
[----:B------:R-:W4:Y:S01]  /*22b0*/  LDCU UR8, c[0x0][0x5c8] ;  /* 0x0000b900ff0877ac */ /* 0x000f220008000800 */
[----:B------:R-:W4:Y:S01]  /*22c0*/  LDCU UR49, c[0x0][0x600] ;  /* 0x0000c000ff3177ac */ /* 0x000f220008000800 */
[----:B------:R-:W1:Y:S01]  /*22d0*/  LDCU UR29, c[0x0][0x5a8] ;  /* 0x0000b500ff1d77ac */ /* 0x000e620008000800 */
[----:B------:R-:W1:Y:S01]  /*22e0*/  LDCU UR28, c[0x0][0x59c] ;  /* 0x0000b380ff1c77ac */ /* 0x000e620008000800 */
[----:B---3--:R-:W-:Y:S02]  /*22f0*/  UIMAD UR56, UR63, UR56, UR4 ;  /* 0x000000383f3872a4 */ /* 0x008fe4000f8e0204 */
[----:B------:R-:W-:Y:S01]  /*2300*/  UIMAD UR50, UR62, UR57, UR5 ;  /* 0x000000393e3272a4 */ /* 0x000fe2000f8e0205 */
[----:B------:R-:W3:Y:S01]  /*2310*/  LDCU UR23, c[0x0][0x590] ;  /* 0x0000b200ff1777ac */ /* 0x000ee20008000800 */
[----:B------:R-:W1:Y:S01]  /*2320*/  LDCU UR33, c[0x0][0x594] ;  /* 0x0000b280ff2177ac */ /* 0x000e620008000800 */
[----:B------:R-:W1:Y:S01]  /*2330*/  LDCU UR32, c[0x0][0x598] ;  /* 0x0000b300ff2077ac */ /* 0x000e620008000800 */
[----:B------:R-:W1:Y:S01]  /*2340*/  LDCU UR31, c[0x0][0x5ac] ;  /* 0x0000b580ff1f77ac */ /* 0x000e620008000800 */
[----:B------:R-:W1:Y:S01]  /*2350*/  LDCU UR30, c[0x0][0x5b0] ;  /* 0x0000b600ff1e77ac */ /* 0x000e620008000800 */
[----:B------:R-:W1:Y:S01]  /*2360*/  LDCU UR5, c[0x0][0x5cc] ;  /* 0x0000b980ff0577ac */ /* 0x000e620008000800 */
[----:B------:R-:W1:Y:S01]  /*2370*/  LDCU UR4, c[0x0][0x5ec] ;  /* 0x0000bd80ff0477ac */ /* 0x000e620008000800 */
[----:B------:R-:W1:Y:S01]  /*2380*/  LDCU.64 UR26, c[0x0][0x5a0] ;  /* 0x0000b400ff1a77ac */ /* 0x000e620008000a00 */
[----:B------:R-:W1:Y:S01]  /*2390*/  LDCU.64 UR24, c[0x0][0x5d0] ;  /* 0x0000ba00ff1877ac */ /* 0x000e620008000a00 */
[----:B------:R-:W1:Y:S01]  /*23a0*/  LDCU.64 UR6, c[0x0][0x5f0] ;  /* 0x0000be00ff0677ac */ /* 0x000e620008000a00 */
[----:B------:R-:W-:-:S02]  /*23b0*/  UIADD3 UR51, UPT, UPT, UR71, UR15, URZ ;  /* 0x0000000f47337290 */ /* 0x000fc4000fffe0ff */
[----:B------:R-:W-:Y:S02]  /*23c0*/  UIADD3 UR54, UPT, UPT, UR46, 0x40, URZ ;  /* 0x000000402e367890 */ /* 0x000fe4000fffe0ff */
[----:B------:R-:W-:Y:S02]  /*23d0*/  UIADD3 UR10, UPT, UPT, UR18, 0x40, URZ ;  /* 0x00000040120a7890 */ /* 0x000fe4000fffe0ff */
[----:B----4-:R-:W-:Y:S01]  /*23e0*/  UIMAD UR49, UR59, UR8, UR49 ;  /* 0x000000083b3172a4 */ /* 0x010fe2000f8e0231 */
[----:B------:R-:W-:-:S11]  /*23f0*/  UMOV UR11, UR38 ;  /* 0x00000026000b7c82 */ /* 0x000fd60008000000 */
.L_x_28:
[----:B------:R-:W-:Y:S01]  /*2400*/  @!P3 MOV R3, 0x8000 ;  /* 0x000080000003b802 */ /* 0x000fe20000000f00 */
[----:B------:R-:W-:Y:S01]  /*2410*/  ULEA UR41, UR11, UR48, 0x3 ;  /* 0x000000300b297291 */ /* 0x000fe2000f8e18ff */
[----:B--2---:R-:W-:Y:S11]  /*2420*/  @P0 BRA `(.L_x_24) ;  /* 0x0000000000100947 */ /* 0x004ff60003800000 */
[----:B-1----:R-:W-:Y:S04]  /*2430*/  MOV R0, UR35 ;  /* 0x0000002300007c02 */ /* 0x002fe80008000f00 */
[----:B------:R-:W-:Y:S04]  /*2440*/  SHF.L.U32 R5, R0, 0x1f, RZ ;  /* 0x0000001f00057819 */ /* 0x000fe800000006ff */
[----:B------:R-:W1:Y:S02]  /*2450*/  SYNCS.PHASECHK.TRANS64.TRYWAIT P0, [UR41+0x30], R5 ;  /* 0x00003005ff0075a7 */ /* 0x000e640008001129 */
[----:B-1----:R-:W-:Y:S05]  /*2460*/  @!P0 BRA `(.L_x_25) ;  /* 0x0000008000d08947 */ /* 0x002fea0003800000 */
.L_x_24:
[----:B------:R2:W-:Y:S01]  /*2470*/  @!P3 SYNCS.ARRIVE.TRANS64 RZ, [UR41], R3 ;  /* 0x00000003ffffb9a7 */ /* 0x0005e20008000029 */
[----:B------:R-:W-:Y:S04]  /*2480*/  BSSY.RECONVERGENT B0, `(.L_x_26) ;  /* 0x0000003000007945 */ /* 0x000fe80003800200 */
[----:B------:R-:W-:Y:S05]  /*2490*/  @P2 BRA `(.L_x_27) ;  /* 0x0000000000042947 */ /* 0x000fea0003800000 */
[----:B-1-3--:R-:W-:Y:S05]  /*24a0*/  BPT.TRAP 0x1 ;  /* 0x000000040000795c */ /* 0x00afea0000300000 */
.L_x_27:
[----:B-1-3--:R-:W-:Y:S05]  /*24b0*/  BSYNC.RECONVERGENT B0 ;  /* 0x0000000000007941 */ /* 0x00afea0003800200 */
.L_x_26:
        /* <DEDUP_REMOVED lines=10> */
[----:B------:R-:W-:Y:S01]  /*2560*/  MOV R0, UR35 ;  /* 0x0000002300007c02 */ /* 0x000fe20008000f00 */
[----:B------:R-:W-:Y:S02]  /*2570*/  UIADD3 UR44, UP1, UPT, UR60, 0x80, URZ ;  /* 0x000000803c2c7890 */ /* 0x000fe4000ff3e0ff */
[----:B------:R-:W-:Y:S01]  /*2580*/  ULEA UR14, UR50, UR56, 0x5 ;  /* 0x00000038320e7291 */ /* 0x000fe2000f8e28ff */
[----:B--2---:R-:W-:Y:S01]  /*2590*/  SHF.L.U32 R3, R0, 0x1f, RZ ;  /* 0x0000001f00037819 */ /* 0x004fe200000006ff */
[----:B------:R-:W-:Y:S02]  /*25a0*/  UIADD3.X UR45, UPT, UPT, URZ, UR61, URZ, UP1, !UPT ;  /* 0x0000003dff2d7290 */ /* 0x000fe40008ffe4ff */
[----:B------:R-:W-:Y:S01]  /*25b0*/  UIADD3 UR40, UPT, UPT, UR34, 0x8400, URZ ;  /* 0x0000840022287890 */ /* 0x000fe2000fffe0ff */
[----:B------:R4:W1:Y:S01]  /*25c0*/  SYNCS.PHASECHK.TRANS64.TRYWAIT P0, [UR8+0x30], R3 ;  /* 0x00003003ff0075a7 */ /* 0x0008620008001108 */
[----:B------:R-:W-:Y:S02]  /*25d0*/  UIMAD.WIDE.U32 UR8, UR43, UR33, URZ ;  /* 0x000000212b0872a5 */ /* 0x000fe4000f8e00ff */
[----:B------:R-:W-:Y:S02]  /*25e0*/  ULEA UR47, UR49, UR14, 0xa ;  /* 0x0000000e312f7291 */ /* 0x000fe4000f8e50ff */
        /* <DEDUP_REMOVED lines=8> */
[----:B------:R-:W-:Y:S01]  /*2670*/  UMOV UR42, UR46 ;  /* 0x0000002e002a7c82 */ /* 0x000fe20008000000 */
[----:B------:R-:W-:Y:S01]  /*2680*/  UMOV UR53, UR41 ;  /* 0x0000002900357c82 */ /* 0x000fe20008000000 */
[----:B------:R-:W-:Y:S01]  /*2690*/  UTMALDG.2D [UR40], [UR44], desc[UR62] ;  /* 0x00003e282c0075b4 */ /* 0x000fe20008009000 */
        /* <DEDUP_REMOVED lines=16> */
[----:B------:R-:W-:Y:S02]  /*27a0*/  UMOV UR12, UR13 ;  /* 0x0000000d000c7c82 */ /* 0x000fe40008000000 */
[----:B------:R-:W-:Y:S04]  /*27b0*/  USHF.R.U32.HI UR12, URZ, UR30, UR12 ;  /* 0x0000001eff0c7299 */ /* 0x000fe8000801160c */
[----:B------:R-:W-:Y:S02]  /*27c0*/  USEL UR22, UR11, UR12, !UP2 ;  /* 0x0000000c0b167287 */ /* 0x000fe4000d000000 */
[----:B------:R-:W-:Y:S02]  /*27d0*/  UIADD3 UR12, UPT, UPT, -UR11, URZ, URZ ;  /* 0x000000ff0b0c7290 */ /* 0x000fe4000fffe1ff */
[----:B------:R-:W-:Y:S02]  /*27e0*/  UIADD3 UR13, UPT, UPT, -UR22, URZ, URZ ;  /* 0x000000ff160d7290 */ /* 0x000fe4000fffe1ff */
[----:B------:R-:W-:Y:S02]  /*27f0*/  UIMAD UR8, UR28, UR12, UR8 ;  /* 0x0000000c1c0872a4 */ /* 0x000fe4000f8e0208 */
[----:B------:R-:W-:Y:S02]  /*2800*/  UIMAD UR11, UR29, UR13, UR11 ;  /* 0x0000000d1d0b72a4 */ /* 0x000fe4000f8e020b */
[----:B------:R-:W-:Y:S02]  /*2810*/  UIMAD UR20, UR8, UR24, UR6 ;  /* 0x00000018081472a4 */ /* 0x000fe4000f8e0206 */
[----:B------:R-:W-:Y:S02]  /*2820*/  UIADD3 UR8, UPT, UPT, UR34, 0x22400, URZ ;  /* 0x0002240022087890 */ /* 0x000fe4000fffe0ff */
[----:B------:R-:W-:Y:S02]  /*2830*/  UIMAD UR21, UR11, UR25, UR7 ;  /* 0x000000190b1572a4 */ /* 0x000fe4000f8e0207 */
[----:B------:R-:W-:Y:S01]  /*2840*/  UPRMT UR34, UR47, 0x5410, URZ ;  /* 0x000054102f227896 */ /* 0x000fe200080000ff */
[----:B------:R-:W-:Y:S01]  /*2850*/  UMOV UR11, UR19 ;  /* 0x00000013000b7c82 */ /* 0x000fe20008000000 */
[----:B------:R-:W-:Y:S01]  /*2860*/  UMOV UR12, UR20 ;  /* 0x00000014000c7c82 */ /* 0x000fe20008000000 */
[----:B------:R-:W-:Y:S02]  /*2870*/  UMOV UR14, UR22 ;  /* 0x00000016000e7c82 */ /* 0x000fe40008000000 */
[----:B------:R-:W-:Y:S04]  /*2880*/  UMOV UR13, UR21 ;  /* 0x00000015000d7c82 */ /* 0x000fe80008000000 */
[----:B------:R-:W-:Y:S01]  /*2890*/  UTMALDG.5D.IM2COL [UR16], [UR36], UR34 ;  /* 0x00000010240073b4 */ /* 0x000fe20008060022 */
[----:B------:R2:W-:Y:S02]  /*28a0*/  UTMALDG.5D.IM2COL [UR8], [UR36], UR34 ;  /* 0x00000008240073b4 */ /* 0x0005e40008060022 */
[----:B--2---:R-:W-:Y:S01]  /*28b0*/  UMOV UR11, UR38 ;  /* 0x00000026000b7c82 */ /* 0x004fe20008000000 */
[----:B-1--4-:R-:W-:Y:S05]  /*28c0*/  BRA.U UP0, `(.L_x_28) ;  /* 0xfffffff900cc7547 */ /* 0x012fea000b83ffff */
.L_x_23:
[----:B------:R-:W-:Y:S01]  /*28d0*/  SHF.L.U32 R3, R2, 0x1f, RZ ;  /* 0x0000001f02037819 */ /* 0x000fe200000006ff */
[----:B------:R-:W-:-:S03]  /*28e0*/  NOP ;  /* 0x0000000000007918 */ /* 0x000fc60000000000 */
[----:B--2---:R-:W2:Y:S02]  /*28f0*/  SYNCS.PHASECHK.TRANS64.TRYWAIT P0, [UR48+0xb0], R3 ;  /* 0x0000b003ff0075a7 */ /* 0x004ea40008001130 */
[----:B--2---:R-:W-:Y:S05]  /*2900*/  @!P0 BRA `(.L_x_29) ;  /* 0x0000007c00c08947 */ /* 0x004fea0003800000 */
.L_x_128:
[----:B------:R-:W2:Y:S01]  /*2910*/  LDS.128 R4, [UR48+0xf0] ;  /* 0x0000f030ff047984 */ /* 0x000ea20008000c00 */
[----:B------:R-:W-:Y:S02]  /*2920*/  UIADD3 UR4, UPT, UPT, UR48, 0xb8, URZ ;  /* 0x000000b830047890 */ /* 0x000fe4000fffe0ff */
[----:B------:R-:W-:Y:S01]  /*2930*/  UISETP.GE.AND UP0, UPT, UR39, 0x1, UPT ;  /* 0x000000012700788c */ /* 0x000fe2000bf06270 */
[----:B------:R-:W-:Y:S01]  /*2940*/  @!PT LDS RZ, [RZ] ;  /* 0x00000000fffff984 */ /* 0x000fe20000000800 */
[----:B------:R-:W-:Y:S01]  /*2950*/  @!PT LDS RZ, [RZ] ;  /* 0x00000000fffff984 */ /* 0x000fe20000000800 */
[----:B------:R-:W-:Y:S01]  /*2960*/  @!PT LDS RZ, [RZ] ;  /* 0x00000000fffff984 */ /* 0x000fe20000000800 */
[----:B------:R-:W-:Y:S01]  /*2970*/  @!PT LDS RZ, [RZ] ;  /* 0x00000000fffff984 */ /* 0x000fe20000000800 */
[----:B------:R3:W-:Y:S06]  /*2980*/  MEMBAR.ALL.CTA ;  /* 0x0000000000007992 */ /* 0x0007ec0000008000 */
[----:B---3--:R-:W3:Y:S01]  /*2990*/  FENCE.VIEW.ASYNC.S ;  /* 0x00000000000073c6 */ /* 0x008ee20000000000 */
[----:B------:R-:W-:-:S09]  /*29a0*/  UPRMT UR4, URZ, 0x654, UR4 ;  /* 0x00000654ff047896 */ /* 0x000fd20008000004 */
[----:B---3--:R-:W-:Y:S01]  /*29b0*/  SYNCS.ARRIVE.TRANS64.RED.A1T0 RZ, [UR4], RZ ;  /* 0x000000ffffff79a7 */ /* 0x008fe20008100404 */
[----:B--2---:R-:W-:-:S13]  /*29c0*/  LOP3.LUT P0, RZ, R6, 0x1, RZ, 0xc0, !PT ;  /* 0x0000000106ff7812 */ /* 0x004fda000780c0ff */
[----:B------:R-:W-:Y:S01]  /*29d0*/  VOTEU.ANY UP1, P0 ;  /* 0x0000000000ff7886 */ /* 0x000fe20000020100 */
[----:B------:R-:W-:-:S13]  /*29e0*/  PLOP3.LUT P0, PT, PT, PT, UP1, 0x80, 0x8 ;  /* 0x000000000008781c */ /* 0x000fda0003f0f018 */
[----:B-1----:R-:W-:Y:S02]  /*29f0*/  @P0 MOV R0, R4 ;  /* 0x0000000400000202 */ /* 0x002fe40000000f00 */
[----:B------:R-:W-:Y:S02]  /*2a00*/  @P0 LOP3.LUT R4, R5, 0xffff, RZ, 0xc0, !PT ;  /* 0x0000ffff05040812 */ /* 0x000fe400078ec0ff */
[----:B------:R-:W-:Y:S02]  /*2a10*/  @P0 R2UR UR6, R0 ;  /* 0x00000000000602ca */ /* 0x000fe400000e0000 */
[----:B------:R-:W-:-:S11]  /*2a20*/  @P0 R2UR UR5, R4 ;  /* 0x00000000040502ca */ /* 0x000fd600000e0000 */
[----:B------:R-:W-:Y:S02]  /*2a30*/  @UP1 UMOV UR65, UR6 ;  /* 0x0000000600411c82 */ /* 0x000fe40008000000 */
[----:B------:R-:W-:Y:S01]  /*2a40*/  @UP1 UMOV UR64, UR5 ;  /* 0x0000000500401c82 */ /* 0x000fe20008000000 */
[----:B------:R-:W-:Y:S05]  /*2a50*/  BRA.U !UP0, `(.L_x_30) ;  /* 0x0000000108d47547 */ /* 0x000fea000b800000 */
[----:B------:R-:W1:Y:S01]  /*2a60*/  LDCU.128 UR16, c[0x0][0xc10] ;  /* 0x00018200ff1077ac */ /* 0x000e620008000c00 */
[----:B------:R-:W2:Y:S01]  /*2a70*/  LDCU UR20, c[0x0][0xc20] ;  /* 0x00018400ff1477ac */ /* 0x000ea20008000800 */
[----:B------:R-:W3:Y:S01]  /*2a80*/  LDCU UR13, c[0x0][0xc0c] ;  /* 0x00018180ff0d77ac */ /* 0x000ee20008000800 */
[----:B------:R-:W4:Y:S01]  /*2a90*/  LDCU.64 UR14, c[0x0][0xc28] ;  /* 0x00018500ff0e77ac */ /* 0x000f220008000a00 */
[----:B------:R-:W-:Y:S02]  /*2aa0*/  UISETP.NE.AND UP3, UPT, UR39, 0x1, UPT ;  /* 0x000000012700788c */ /* 0x000fe4000bf65270 */
[----:B-1----:R-:W-:Y:S02]  /*2ab0*/  UIMAD.WIDE.U32 UR4, UR67, UR19, URZ ;  /* 0x00000013430472a5 */ /* 0x002fe4000f8e00ff */
[----:B------:R-:W-:Y:S02]  /*2ac0*/  UIMAD.WIDE.U32 UR6, UR68, UR16, URZ ;  /* 0x00000010440672a5 */ /* 0x000fe4000f8e00ff */
[----:B------:R-:W-:-:S02]  /*2ad0*/  UISETP.NE.AND UP0, UPT, UR18, 0x1, UPT ;  /* 0x000000011200788c */ /* 0x000fc4000bf05270 */
[----:B------:R-:W-:Y:S01]  /*2ae0*/  UIMAD.WIDE.U32 UR10, UR64, UR19, URZ ;  /* 0x00000013400a72a5 */ /* 0x000fe2000f8e00ff */
[----:B------:R-:W-:Y:S01]  /*2af0*/  UMOV UR4, UR5 ;  /* 0x0000000500047c82 */ /* 0x000fe20008000000 */
[----:B---3--:R-:W-:Y:S02]  /*2b00*/  UISETP.NE.AND UP2, UPT, UR13, 0x1, UPT ;  /* 0x000000010d00788c */ /* 0x008fe4000bf45270 */
[----:B--2---:R-:W-:Y:S02]  /*2b10*/  USHF.R.U32.HI UR5, URZ, UR20, UR4 ;  /* 0x00000014ff057299 */ /* 0x004fe40008011604 */
[----:B------:R-:W-:Y:S01]  /*2b20*/  UIMAD.WIDE.U32 UR8, UR65, UR16, URZ ;  /* 0x00000010410872a5 */ /* 0x000fe2000f8e00ff */
[----:B------:R-:W-:Y:S01]  /*2b30*/  UMOV UR4, UR7 ;  /* 0x0000000700047c82 */ /* 0x000fe20008000000 */
[----:B------:R-:W-:Y:S02]  /*2b40*/  USEL UR5, UR67, UR5, !UP0 ;  /* 0x0000000543057287 */ /* 0x000fe4000c000000 */
[----:B------:R-:W-:-:S02]  /*2b50*/  USHF.R.U32.HI UR4, URZ, UR17, UR4 ;  /* 0x00000011ff047299 */ /* 0x000fc40008011604 */
[----:B----4-:R-:W-:Y:S02]  /*2b60*/  UIMAD.WIDE.U32 UR6, UR5, UR14, URZ ;  /* 0x0000000e050672a5 */ /* 0x010fe4000f8e00ff */
[----:B------:R-:W-:Y:S01]  /*2b70*/  USEL UR12, UR68, UR4, !UP2 ;  /* 0x00000004440c7287 */ /* 0x000fe2000d000000 */
[----:B------:R-:W-:Y:S02]  /*2b80*/  UMOV UR8, UR9 ;  /* 0x0000000900087c82 */ /* 0x000fe40008000000 */
[----:B------:R-:W-:Y:S01]  /*2b90*/  UMOV UR4, UR11 ;  /* 0x0000000b00047c82 */ /* 0x000fe20008000000 */
[----:B------:R-:W-:Y:S01]  /*2ba0*/  UIMAD.WIDE.U32 UR10, UR12, UR14, URZ ;  /* 0x0000000e0c0a72a5 */ /* 0x000fe2000f8e00ff */
[----:B------:R-:W-:Y:S01]  /*2bb0*/  UMOV UR6, UR7 ;  /* 0x0000000700067c82 */ /* 0x000fe20008000000 */
[----:B------:R-:W-:Y:S02]  /*2bc0*/  USHF.R.U32.HI UR4, URZ, UR20, UR4 ;  /* 0x00000014ff047299 */ /* 0x000fe40008011604 */
[----:B------:R-:W-:-:S02]  /*2bd0*/  @UP3 USHF.R.U32.HI UR5, URZ, UR15, UR6 ;  /* 0x0000000fff053299 */ /* 0x000fc40008011606 */
[----:B------:R-:W-:Y:S01]  /*2be0*/  USHF.R.U32.HI UR17, URZ, UR17, UR8 ;  /* 0x00000011ff117299 */ /* 0x000fe20008011608 */
[----:B------:R-:W-:Y:S01]  /*2bf0*/  UMOV UR6, UR11 ;  /* 0x0000000b00067c82 */ /* 0x000fe20008000000 */
[----:B------:R-:W-:Y:S02]  /*2c00*/  USEL UR4, UR64, UR4, !UP0 ;  /* 0x0000000440047287 */ /* 0x000fe4000c000000 */
[----:B------:R-:W-:Y:S02]  /*2c10*/  @UP3 USHF.R.U32.HI UR12, URZ, UR15, UR6 ;  /* 0x0000000fff0c3299 */ /* 0x000fe40008011606 */
[----:B------:R-:W-:Y:S02]  /*2c20*/  UIMAD UR6, UR39, UR5, URZ ;  /* 0x00000005270672a4 */ /* 0x000fe4000f8e02ff */
[----:B------:R-:W-:Y:S02]  /*2c30*/  USEL UR5, UR65, UR17, !UP2 ;  /* 0x0000001141057287 */ /* 0x000fe4000d000000 */
[----:B------:R-:W-:-:S02]  /*2c40*/  UIMAD UR8, UR39, UR12, URZ ;  /* 0x0000000c270872a4 */ /* 0x000fc4000f8e02ff */
[----:B------:R-:W-:Y:S02]  /*2c50*/  UISETP.GE.AND UP0, UPT, UR4, UR6, UPT ;  /* 0x000000060400728c */ /* 0x000fe4000bf06270 */
[----:B------:R-:W-:Y:S02]  /*2c60*/  UIMAD.WIDE.U32 UR6, UR4, UR14, URZ ;  /* 0x0000000e040672a5 */ /* 0x000fe4000f8e00ff */
[----:B------:R-:W-:Y:S02]  /*2c70*/  UISETP.GE.OR UP0, UPT, UR5, UR8, UP0 ;  /* 0x000000080500728c */ /* 0x000fe40008706670 */
[----:B------:R-:W-:Y:S02]  /*2c80*/  UIMAD.WIDE.U32 UR8, UR5, UR14, URZ ;  /* 0x0000000e050872a5 */ /* 0x000fe4000f8e00ff */
[----:B------:R-:W-:Y:S01]  /*2c90*/  UIADD3 UR10, UPT, UPT, -UR4, URZ, URZ ;  /* 0x000000ff040a7290 */ /* 0x000fe2000fffe1ff */
[----:B------:R-:W-:Y:S02]  /*2ca0*/  UMOV UR6, UR7 ;  /* 0x0000000700067c82 */ /* 0x000fe40008000000 */
[----:B------:R-:W-:-:S02]  /*2cb0*/  USHF.R.U32.HI UR6, URZ, UR15, UR6 ;  /* 0x0000000fff067299 */ /* 0x000fc40008011606 */
[----:B------:R-:W-:Y:S02]  /*2cc0*/  UIMAD UR10, UR18, UR10, UR64 ;  /* 0x0000000a120a72a4 */ /* 0x000fe4000f8e0240 */
[----:B------:R-:W-:Y:S01]  /*2cd0*/  USEL UR6, UR4, UR6, !UP3 ;  /* 0x0000000604067287 */ /* 0x000fe2000d800000 */
[----:B------:R-:W-:Y:S01]  /*2ce0*/  @!UP0 UMOV UR7, UR9 ;  /* 0x0000000900078c82 */ /* 0x000fe20008000000 */
[----:B------:R-:W-:Y:S02]  /*2cf0*/  UIADD3 UR9, UPT, UPT, -UR5, URZ, URZ ;  /* 0x000000ff05097290 */ /* 0x000fe4000fffe1ff */
[----:B------:R-:W-:Y:S02]  /*2d00*/  @!UP0 USHF.R.U32.HI UR7, URZ, UR15, UR7 ;  /* 0x0000000fff078299 */ /* 0x000fe40008011607 */
[----:B------:R-:W-:Y:S02]  /*2d10*/  UIADD3 UR8, UPT, UPT, -UR6, URZ, URZ ;  /* 0x000000ff06087290 */ /* 0x000fe4000fffe1ff */
[----:B------:R-:W-:-:S02]  /*2d20*/  @!UP0 USEL UR7, UR5, UR7, !UP3 ;  /* 0x0000000705078287 */ /* 0x000fc4000d800000 */
[----:B------:R-:W-:Y:S02]  /*2d30*/  UIMAD UR8, UR39, UR8, UR4 ;  /* 0x00000008270872a4 */ /* 0x000fe4000f8e0204 */
[----:B------:R-:W-:Y:S02]  /*2d40*/  @!UP0 UIADD3 UR6, UPT, UPT, UR6, -UR7, URZ ;  /* 0x8000000706068290 */ /* 0x000fe4000fffe0ff */
[----:B------:R-:W-:Y:S02]  /*2d50*/  @!UP0 UIMAD UR7, UR8, UR12, UR7 ;  /* 0x0000000c080782a4 */ /* 0x000fe4000f8e0207 */
[----:B------:R-:W-:Y:S02]  /*2d60*/  @!UP0 UIMAD UR4, UR39, UR6, UR5 ;  /* 0x00000006270482a4 */ /* 0x000fe4000f8e0205 */
[----:B------:R-:W-:Y:S02]  /*2d70*/  UIMAD UR6, UR13, UR9, UR65 ;  /* 0x000000090d0672a4 */ /* 0x000fe4000f8e0241 */
[----:B------:R-:W-:Y:S01]  /*2d80*/  UIMAD UR64, UR4, UR18, UR10 ;  /* 0x00000012044072a4 */ /* 0x000fe2000f8e020a */
[----:B------:R-:W-:-:S02]  /*2d90*/  @!UP0 UMOV UR5, UR7 ;  /* 0x0000000700058c82 */ /* 0x000fc40008000000 */
[----:B------:R-:W-:-:S12]  /*2da0*/  UIMAD UR65, UR5, UR13, UR6 ;  /* 0x0000000d054172a4 */ /* 0x000fd8000f8e0206 */
.L_x_30:
        /* <DEDUP_REMOVED lines=20> */
.L_x_31:
[----:B------:R-:W-:Y:S02]  /*2ef0*/  R2UR UR5, R82 ;  /* 0x00000000520572ca */ /* 0x000fe400000e0000 */
[----:B------:R-:W-:Y:S02]  /*2f00*/  R2UR UR4, R81 ;  /* 0x00000000510472ca */ /* 0x000fe400000e0000 */
[----:B------:R-:W-:Y:S02]  /*2f10*/  PLOP3.LUT P1, PT, PT, PT, PT, 0x80, 0x8 ;  /* 0x000000000008781c */ /* 0x000fe40003f2f070 */
[----:B------:R-:W-:-:S07]  /*2f20*/  LOP3.LUT R2, R2, 0x1, RZ, 0x3c, !PT ;  /* 0x0000000102027812 */ /* 0x000fce00078e3cff */
[----:B------:R-:W-:Y:S02]  /*2f30*/  UIADD3 UR28, UPT, UPT, UR65, UR5, URZ ;  /* 0x00000005411c7290 */ /* 0x000fe4000fffe0ff */
[----:B------:R-:W-:Y:S01]  /*2f40*/  UIADD3 UR21, UPT, UPT, UR64, UR4, URZ ;  /* 0x0000000440157290 */ /* 0x000fe2000fffe0ff */
[----:B------:R-:W-:Y:S11]  /*2f50*/  BRA.U UP1, `(.L_x_32) ;  /* 0xffffffe501547547 */ /* 0x000ff6000b83ffff */
[----:B------:R-:W-:Y:S01]  /*2f60*/  UIADD3 UR48, UPT, UPT, UR48, 0x30, URZ ;  /* 0x0000003030307890 */ /* 0x000fe2000fffe0ff */
[----:B------:R-:W-:-:S03]  /*2f70*/  MOV R3, UR35 ;  /* 0x0000002300037c02 */ /* 0x000fc60008000f00 */
[----:B------:R-:W-:Y:S01]  /*2f80*/  ULEA UR4, UR38, UR48, 0x3 ;  /* 0x0000003026047291 */ /* 0x000fe2000f8e18ff */
[----:B------:R-:W-:-:S08]  /*2f90*/  SHF.L.U32 R3, R3, 0x1f, RZ ;  /* 0x0000001f03037819 */ /* 0x000fd000000006ff */
[----:B------:R-:W1:Y:S02]  /*2fa0*/  SYNCS.PHASECHK.TRANS64.TRYWAIT P0, [UR4], R3 ;  /* 0x00000003ff0075a7 */ /* 0x000e640008001104 */
[----:B-1----:R-:W-:Y:S05]  /*2fb0*/  @!P0 BRA `(.L_x_33) ;  /* 0x00000078002c8947 */ /* 0x002fea0003800000 */
.L_x_130:
[----:B------:R-:W-:-:S04]  /*2fc0*/  UIADD3 UR4, UPT, UPT, UR38, 0x1, URZ ;  /* 0x0000000126047890 */ /* 0x000fc8000fffe0ff */
[----:B------:R-:W-:-:S04]  /*2fd0*/  UISETP.NE.AND UP0, UPT, UR4, 0x6, UPT ;  /* 0x000000060400788c */ /* 0x000fc8000bf05270 */
[----:B------:R-:W-:Y:S02]  /*2fe0*/  USEL UR5, URZ, 0x1, UP0 ;  /* 0x00000001ff057887 */ /* 0x000fe40008000000 */
[----:B------:R-:W-:Y:S02]  /*2ff0*/  USEL UR4, UR4, URZ, UP0 ;  /* 0x000000ff04047287 */ /* 0x000fe40008000000 */
[----:B------:R-:W-:Y:S02]  /*3000*/  ULOP3.LUT UR6, UR35, UR5, URZ, 0x3c, !UPT ;  /* 0x0000000523067292 */ /* 0x000fe4000f8e3cff */
[----:B------:R-:W-:-:S04]  /*3010*/  ULEA UR5, UR4, UR48, 0x3 ;  /* 0x0000003004057291 */ /* 0x000fc8000f8e18ff */
[----:B-1----:R-:W-:-:S04]  /*3020*/  MOV R3, UR6 ;  /* 0x0000000600037c02 */ /* 0x002fc80008000f00 */
[----:B------:R-:W-:-:S04]  /*3030*/  SHF.L.U32 R3, R3, 0x1f, RZ ;  /* 0x0000001f03037819 */ /* 0x000fc800000006ff */
[----:B------:R-:W1:Y:S02]  /*3040*/  SYNCS.PHASECHK.TRANS64.TRYWAIT P0, [UR5], R3 ;  /* 0x00000003ff0075a7 */ /* 0x000e640008001105 */
[----:B-1----:R-:W-:Y:S05]  /*3050*/  @!P0 BRA `(.L_x_34) ;  /* 0x00000078001c8947 */ /* 0x002fea0003800000 */
.L_x_132:
        /* <DEDUP_REMOVED lines=10> */
.L_x_134:
        /* <DEDUP_REMOVED lines=10> */
.L_x_136:
        /* <DEDUP_REMOVED lines=10> */
.L_x_138:
[----:B------:R-:W-:-:S04]  /*3240*/  UIADD3 UR4, UPT, UPT, UR4, 0x1, URZ ;  /* 0x0000000104047890 */ /* 0x000fc8000fffe0ff */
[----:B------:R-:W-:-:S04]  /*3250*/  UISETP.NE.AND UP0, UPT, UR4, 0x6, UPT ;  /* 0x000000060400788c */ /* 0x000fc8000bf05270 */
[----:B------:R-:W-:Y:S02]  /*3260*/  USEL UR5, URZ, 0x1, UP0 ;  /* 0x00000001ff057887 */ /* 0x000fe40008000000 */
[----:B------:R-:W-:Y:S02]  /*3270*/  USEL UR4, UR4, URZ, UP0 ;  /* 0x000000ff04047287 */ /* 0x000fe40008000000 */
[----:B------:R-:W-:Y:S02]  /*3280*/  ULOP3.LUT UR5, UR6, UR5, URZ, 0x3c, !UPT ;  /* 0x0000000506057292 */ /* 0x000fe4000f8e3cff */
[----:B------:R-:W-:-:S04]  /*3290*/  ULEA UR4, UR4, UR48, 0x3 ;  /* 0x0000003004047291 */ /* 0x000fc8000f8e18ff */
[----:B------:R-:W-:Y:S02]  /*32a0*/  IMAD.U32 R2, RZ, RZ, UR5 ;  /* 0x00000005ff027e24 */ /* 0x000fe4000f8e00ff */
[----:B-1----:R-:W-:-:S03]  /*32b0*/  MOV R0, UR4 ;  /* 0x0000000400007c02 */ /* 0x002fc60008000f00 */
[----:B------:R-:W-:-:S07]  /*32c0*/  SHF.L.U32 R3, R2, 0x1f, RZ ;  /* 0x0000001f02037819 */ /* 0x000fce00000006ff */
.L_x_38:
[----:B-1----:R1:W2:Y:S02]  /*32d0*/  SYNCS.PHASECHK.TRANS64.TRYWAIT P0, [R0+URZ], R3 ;  /* 0x00000003000075a7 */ /* 0x0022a400080011ff */
[----:B--2---:R-:W-:Y:S05]  /*32e0*/  @!P0 NANOSLEEP.SYNCS 0x989680 ;  /* 0x009896800000895d */ /* 0x004fea0003900000 */
[----:B------:R-:W2:Y:S02]  /*32f0*/  @!P0 SYNCS.PHASECHK.TRANS64 P0, [R0+URZ], R3 ;  /* 0x00000003000085a7 */ /* 0x000ea400080010ff */
[----:B--2---:R-:W-:Y:S05]  /*3300*/  @P0 EXIT ;  /* 0x000000000000094d */ /* 0x004fea0003800000 */
[----:B------:R-:W-:Y:S05]  /*3310*/  BRA `(.L_x_38) ;  /* 0xfffffffc00ec7947 */ /* 0x000fea000383ffff */
.L_x_16:
[----:B------:R-:W2:Y:S02]  /*3320*/  S2UR UR4, SR_CgaCtaId ;  /* 0x00000000000479c3 */ /* 0x000ea40000008800 */
[----:B--2---:R-:W-:-:S04]  /*3330*/  UISETP.NE.AND UP0, UPT, UR4, URZ, UPT ;  /* 0x000000ff0400728c */ /* 0x004fc8000bf05270 */
[----:B------:R-:W-:-:S09]  /*3340*/  UISETP.NE.OR UP0, UPT, UR18, 0x1, UP0 ;  /* 0x000000011200788c */ /* 0x000fd20008705670 */
[----:B------:R-:W-:Y:S05]  /*3350*/  BRA.U UP0, `(.L_x_39) ;  /* 0x0000000100b47547 */ /* 0x000fea000b800000 */
[----:B------:R-:W2:Y:S01]  /*3360*/  S2UR UR5, SR_CgaCtaId ;  /* 0x00000000000579c3 */ /* 0x000ea20000008800 */
[----:B------:R-:W-:Y:S01]  /*3370*/  UMOV UR4, 0x400 ;  /* 0x0000040000047882 */ /* 0x000fe20000000000 */
[----:B------:R-:W-:Y:S01]  /*3380*/  HFMA2 R3, -RZ, RZ, 0, 5.9604644775390625e-08 ;  /* 0x00000001ff037431 */ /* 0x000fe200000001ff */
[----:B------:R-:W-:Y:S01]  /*3390*/  ISETP.NE.AND P0, PT, R0, RZ, PT ;  /* 0x000000ff0000720c */ /* 0x000fe20003f05270 */
[----:B------:R-:W-:Y:S01]  /*33a0*/  IMAD.MOV.U32 R8, RZ, RZ, RZ ;  /* 0x000000ffff087224 */ /* 0x000fe200078e00ff */
[----:B--2---:R-:W-:-:S04]  /*33b0*/  ULEA UR4, UR5, UR4, 0x18 ;  /* 0x0000000405047291 */ /* 0x004fc8000f8ec0ff */
[----:B------:R-:W-:Y:S02]  /*33c0*/  UIADD3 UR5, UPT, UPT, UR4, 0xb8, URZ ;  /* 0x000000b804057890 */ /* 0x000fe4000fffe0ff */
[----:B------:R-:W-:Y:S02]  /*33d0*/  UIADD3 UR8, UPT, UPT, UR4, 0xb0, URZ ;  /* 0x000000b004087890 */ /* 0x000fe4000fffe0ff */
[----:B------:R-:W-:-:S12]  /*33e0*/  UPRMT UR5, URZ, 0x654, UR5 ;  /* 0x00000654ff057896 */ /* 0x000fd80008000005 */
.L_x_42:
[----:B------:R-:W-:Y:S01]  /*33f0*/  SHF.L.U32 R7, R3, 0x1f, RZ ;  /* 0x0000001f03077819 */ /* 0x000fe200000006ff */
[----:B------:R-:W-:Y:S02]  /*3400*/  IMAD.U32 R9, RZ, RZ, UR8 ;  /* 0x00000008ff097e24 */ /* 0x000fe4000f8e00ff */
[----:B------:R-:W-:Y:S01]  /*3410*/  @!P0 IMAD.MOV.U32 R5, RZ, RZ, 0x10 ;  /* 0x00000010ff058424 */ /* 0x000fe200078e00ff */
[----:B------:R-:W2:Y:S02]  /*3420*/  SYNCS.PHASECHK.TRANS64.TRYWAIT P1, [UR4+0xb8], R7 ;  /* 0x0000b807ff0075a7 */ /* 0x000ea40008021104 */
[----:B------:R-:W-:-:S04]  /*3430*/  PRMT R9, R0, 0x654, R9 ;  /* 0x0000065400097816 */ /* 0x000fc80000000009 */
[----:B------:R-:W-:Y:S01]  /*3440*/  SEL R2, R9, R2, !P0 ;  /* 0x0000000209027207 */ /* 0x000fe20004000000 */
[----:B--2---:R-:W-:Y:S06]  /*3450*/  @!P1 BRA `(.L_x_40) ;  /* 0x00000074007c9947 */ /* 0x004fec0003800000 */
.L_x_140:
[----:B------:R-:W-:Y:S01]  /*3460*/  UIADD3 UR6, UPT, UPT, UR4, 0xf0, URZ ;  /* 0x000000f004067890 */ /* 0x000fe2000fffe0ff */
[----:B------:R3:W-:Y:S01]  /*3470*/  @!P0 SYNCS.ARRIVE.TRANS64.RED RZ, [R2+URZ], R5 ;  /* 0x0000000502ff89a7 */ /* 0x0007e200080004ff */
[----:B------:R-:W-:Y:S01]  /*3480*/  UIADD3 UR7, UPT, UPT, UR4, 0xb0, URZ ;  /* 0x000000b004077890 */ /* 0x000fe2000fffe0ff */
[----:B------:R-:W-:-:S08]  /*3490*/  LOP3.LUT R3, R3, 0x1, RZ, 0x3c, !PT ;  /* 0x0000000103037812 */ /* 0x000fd000078e3cff */
[----:B------:R-:W-:Y:S06]  /*34a0*/  UGETNEXTWORKID.BROADCAST [UR6], [UR7] ;  /* 0x00000000060073ca */ /* 0x000fec0008000100 */
[----:B---3--:R-:W-:-:S04]  /*34b0*/  SHF.L.U32 R5, R8, 0x1f, RZ ;  /* 0x0000001f08057819 */ /* 0x008fc800000006ff */
[----:B------:R-:W3:Y:S02]  /*34c0*/  SYNCS.PHASECHK.TRANS64.TRYWAIT P1, [UR4+0xb0], R5 ;  /* 0x0000b005ff0075a7 */ /* 0x000ee40008021104 */
[----:B---3--:R-:W-:Y:S05]  /*34d0*/  @!P1 BRA `(.L_x_41) ;  /* 0x0000007400749947 */ /* 0x008fea0003800000 */
.L_x_142:
[----:B--2---:R-:W2:Y:S01]  /*34e0*/  LDS.128 R4, [UR4+0xf0] ;  /* 0x0000f004ff047984 */ /* 0x004ea20008000c00 */
[----:B------:R-:W-:Y:S01]  /*34f0*/  LOP3.LUT R8, R8, 0x1, RZ, 0x3c, !PT ;  /* 0x0000000108087812 */ /* 0x000fe200078e3cff */
[----:B------:R-:W-:Y:S01]  /*3500*/  @!PT LDS RZ, [RZ] ;  /* 0x00000000fffff984 */ /* 0x000fe20000000800 */
[----:B------:R-:W-:Y:S01]  /*3510*/  @!PT LDS RZ, [RZ] ;  /* 0x00000000fffff984 */ /* 0x000fe20000000800 */
[----:B------:R-:W-:Y:S01]  /*3520*/  @!PT LDS RZ, [RZ] ;  /* 0x00000000fffff984 */ /* 0x000fe20000000800 */
[----:B------:R-:W-:Y:S01]  /*3530*/  @!PT LDS RZ, [RZ] ;  /* 0x00000000fffff984 */ /* 0x000fe20000000800 */
[----:B------:R3:W-:Y:S06]  /*3540*/  MEMBAR.ALL.CTA ;  /* 0x0000000000007992 */ /* 0x0007ec0000008000 */
[----:B---3--:R-:W3:Y:S02]  /*3550*/  FENCE.VIEW.ASYNC.S ;  /* 0x00000000000073c6 */ /* 0x008ee40000000000 */
[----:B---3--:R-:W-:Y:S01]  /*3560*/  SYNCS.ARRIVE.TRANS64.RED.A1T0 RZ, [UR5], RZ ;  /* 0x000000ffffff79a7 */ /* 0x008fe20008100405 */
[----:B--2---:R-:W-:-:S13]  /*3570*/  LOP3.LUT P1, RZ, R6, 0x1, RZ, 0xc0, !PT ;  /* 0x0000000106ff7812 */ /* 0x004fda000782c0ff */
[----:B------:R-:W-:Y:S05]  /*3580*/  @P1 BRA `(.L_x_42) ;  /* 0xfffffffc00981947 */ /* 0x000fea000383ffff */
[----:B------:R-:W-:-:S04]  /*3590*/  SHF.L.U32 R0, R3, 0x1f, RZ ;  /* 0x0000001f03007819 */ /* 0x000fc800000006ff */
[----:B------:R-:W2:Y:S02]  /*35a0*/  SYNCS.PHASECHK.TRANS64 P0, [UR4+0xb8], R0 ;  /* 0x0000b800ff0075a7 */ /* 0x000ea40008001004 */
[----:B-12---:R-:W-:Y:S05]  /*35b0*/  @P0 EXIT ;  /* 0x000000000000094d */ /* 0x006fea0003800000 */
[----:B------:R-:W-:-:S07]  /*35c0*/  MOV R0, UR4 ;  /* 0x0000000400007c02 */ /* 0x000fce0008000f00 */
.L_x_43:
[----:B-1----:R-:W-:-:S04]  /*35d0*/  SHF.L.U32 R5, R3, 0x1f, RZ ;  /* 0x0000001f03057819 */ /* 0x002fc800000006ff */
[----:B------:R1:W2:Y:S03]  /*35e0*/  SYNCS.PHASECHK.TRANS64.TRYWAIT P0, [R0+URZ+0xb8], R5 ;  /* 0x0000b805000075a7 */ /* 0x0002a600080011ff */
[----:B--2---:R-:W-:Y:S05]  /*35f0*/  @!P0 NANOSLEEP.SYNCS 0x989680 ;  /* 0x009896800000895d */ /* 0x004fea0003900000 */
[----:B------:R-:W2:Y:S02]  /*3600*/  @!P0 SYNCS.PHASECHK.TRANS64 P0, [R0+URZ+0xb8], R5 ;  /* 0x0000b805000085a7 */ /* 0x000ea400080010ff */
[----:B--2---:R-:W-:Y:S05]  /*3610*/  @P0 EXIT ;  /* 0x000000000000094d */ /* 0x004fea0003800000 */
[----:B------:R-:W-:Y:S05]  /*3620*/  BRA `(.L_x_43) ;  /* 0xfffffffc00e87947 */ /* 0x000fea000383ffff */
.L_x_39:
[----:B------:R-:W-:-:S09]  /*3630*/  UISETP.NE.AND UP0, UPT, UR18, URZ, UPT ;  /* 0x000000ff1200728c */ /* 0x000fd2000bf05270 */
[----:B------:R-:W-:Y:S05]  /*3640*/  BRA.U UP0, `(.L_x_44) ;  /* 0x0000000d00847547 */ /* 0x000fea000b800000 */
[----:B------:R-:W2:Y:S01]  /*3650*/  S2UR UR7, SR_CgaCtaId ;  /* 0x00000000000779c3 */ /* 0x000ea20000008800 */
[----:B------:R-:W-:Y:S01]  /*3660*/  UMOV UR4, 0x40 ;  /* 0x0000004000047882 */ /* 0x000fe20000000000 */
[----:B------:R-:W-:Y:S01]  /*3670*/  NOP ;  /* 0x0000000000007918 */ /* 0x000fe20000000000 */
[----:B------:R-:W-:Y:S01]  /*3680*/  UMOV UR6, 0x400 ;  /* 0x0000040000067882 */ /* 0x000fe20000000000 */
[----:B--2---:R-:W-:Y:S02]  /*3690*/  ULEA UR5, UR7, UR4, 0x18 ;  /* 0x0000000407057291 */ /* 0x004fe4000f8ec0ff */
[----:B------:R-:W-:-:S07]  /*36a0*/  ULEA UR6, UR7, UR6, 0x18 ;  /* 0x0000000607067291 */ /* 0x000fce000f8ec0ff */
[----:B------:R-:W2:Y:S02]  /*36b0*/  LDS.U8 R0, [UR5+0x1c] ;  /* 0x00001c05ff007984 */ /* 0x000ea40008000000 */
[----:B--2---:R-:W-:-:S13]  /*36c0*/  ISETP.NE.AND P0, PT, R0, RZ, PT ;  /* 0x000000ff0000720c */ /* 0x004fda0003f05270 */
[----:B------:R-:W-:Y:S05]  /*36d0*/  @P0 BRA `(.L_x_45) ;  /* 0x0000000000580947 */ /* 0x000fea0003800000 */
[----:B------:R-:W-:-:S13]  /*36e0*/  ELECT P0, URZ, PT ;  /* 0x0000000000ff782f */ /* 0x000fda0003800000 */
[----:B------:R-:W-:Y:S05]  /*36f0*/  @!P0 BRA `(.L_x_46) ;  /* 0x0000000000608947 */ /* 0x000fea0003800000 */
[----:B------:R-:W-:Y:S01]  /*3700*/  UMOV UR4, 0x10 ;  /* 0x0000001000047882 */ /* 0x000fe20000000000 */
[----:B------:R-:W-:Y:S01]  /*3710*/  HFMA2 R0, -RZ, RZ, 0, 5.9604644775390625e-08 ;  /* 0x00000001ff007431 */ /* 0x000fe200000001ff */
[----:B------:R-:W-:-:S03]  /*3720*/  MOV R2, 0xffff ;  /* 0x0000ffff00027802 */ /* 0x000fc60000000f00 */
[----:B------:R-:W-:Y:S04]  /*3730*/  DEPBAR.LE SB2, 0x36 ;  /* 0x0000ad800000791a */ /* 0x000fe80000000000 */
[----:B------:R-:W2:Y:S02]  /*3740*/  UTCATOMSWS.FIND_AND_SET.ALIGN UP0, UR4, UR4 ;  /* 0x00000004000475e3 */ /* 0x000ea40008000800 */
[----:B--2---:R-:W-:Y:S01]  /*3750*/  MOV R3, UR4 ;  /* 0x0000000400037c02 */ /* 0x004fe20008000f00 */
[----:B------:R-:W-:Y:S06]  /*3760*/  BRA.U UP0, `(.L_x_47) ;  /* 0x0000000100187547 */ /* 0x000fec000b800000 */
.L_x_48:
[----:B------:R-:W-:Y:S05]  /*3770*/  NANOSLEEP 0x64 ;  /* 0x000000640000795d */ /* 0x000fea0003800000 */
[----:B------:R-:W-:-:S05]  /*3780*/  UMOV UR4, 0x10 ;  /* 0x0000001000047882 */ /* 0x000fca0000000000 */
[----:B------:R-:W-:Y:S04]  /*3790*/  DEPBAR.LE SB2, 0x36 ;  /* 0x0000ad800000791a */ /* 0x000fe80000000000 */
[----:B------:R-:W2:Y:S02]  /*37a0*/  UTCATOMSWS.FIND_AND_SET.ALIGN UP0, UR4, UR4 ;  /* 0x00000004000475e3 */ /* 0x000ea40008000800 */
[----:B--2---:R-:W-:Y:S01]  /*37b0*/  MOV R3, UR4 ;  /* 0x0000000400037c02 */ /* 0x004fe20008000f00 */
[----:B------:R-:W-:Y:S05]  /*37c0*/  BRA.U !UP0, `(.L_x_48) ;  /* 0xfffffffd08e87547 */ /* 0x000fea000b83ffff */
.L_x_47:
[-C--:B------:R-:W-:Y:S02]  /*37d0*/  SHF.L.U32 R2, R2, R3.reuse, RZ ;  /* 0x0000000302027219 */ /* 0x080fe400000006ff */
[----:B------:R-:W-:Y:S01]  /*37e0*/  SHF.L.U32 R0, R0, R3, RZ ;  /* 0x0000000300007219 */ /* 0x000fe200000006ff */
[----:B------:R-:W-:Y:S02]  /*37f0*/  IMAD.SHL.U32 R3, R3, 0x20, RZ ;  /* 0x0000002003037824 */ /* 0x000fe400078e00ff */
[----:B------:R2:W-:Y:S04]  /*3800*/  ATOMS.OR RZ, [UR5+0x14], R2 ;  /* 0x00001402ffff798c */ /* 0x0005e8000b000005 */
[----:B------:R2:W-:Y:S04]  /*3810*/  ATOMS.OR RZ, [UR5+0x18], R0 ;  /* 0x00001800ffff798c */ /* 0x0005e8000b000005 */
[----:B------:R2:W-:Y:S01]  /*3820*/  STS [UR6+0x100], R3 ;  /* 0x00010003ff007988 */ /* 0x0005e20008000806 */
[----:B------:R-:W-:Y:S05]  /*3830*/  BRA `(.L_x_46) ;  /* 0x0000000000107947 */ /* 0x000fea0003800000 */
.L_x_45:
[----:B------:R-:W-:Y:S02]  /*3840*/  MOV R0, 0xffffffff ;  /* 0xffffffff00007802 */ /* 0x000fe40000000f00 */
[----:B------:R-:W-:-:S03]  /*3850*/  MOV R2, 0x3880 ;  /* 0x0000388000027802 */ /* 0x000fc60000000f00 */
[----:B------:R2:W-:Y:S04]  /*3860*/  STS [UR6+0x100], R0 ;  /* 0x00010000ff007988 */ /* 0x0005e80008000806 */
[----:B-12--5:R-:W-:Y:S05]  /*3870*/  CALL.REL.NOINC `($__internal_1_$__cuda_sm10x_tcgen05_guardrail_trap_phase_invalid_during_alloc) ;  /* 0x0000007800807944 */ /* 0x026fea0003c00000 */
.L_x_46:
[----:B------:R-:W-:Y:S05]  /*3880*/  WARPSYNC.ALL ;  /* 0x0000000000007948 */ /* 0x000fea0003800000 */
[----:B------:R-:W3:Y:S01]  /*3890*/  S2UR UR4, SR_CgaCtaId ;  /* 0x00000000000479c3 */ /* 0x000ee20000008800 */
[----:B------:R-:W-:Y:S01]  /*38a0*/  UMOV UR21, 0x400 ;  /* 0x0000040000157882 */ /* 0x000fe20000000000 */
[----:B------:R-:W-:-:S06]  /*38b0*/  NOP ;  /* 0x0000000000007918 */ /* 0x000fcc0000000000 */
[----:B------:R-:W-:Y:S06]  /*38c0*/  BAR.ARV 0x6, 0xa0 ;  /* 0x0182800000007b1d */ /* 0x000fec0000002000 */
[----:B------:R-:W4:Y:S01]  /*38d0*/  LDCU UR5, c[0x0][0x394] ;  /* 0x00007280ff0577ac */ /* 0x000f220008000800 */
[----:B------:R-:W-:Y:S01]  /*38e0*/  IMAD.MOV.U32 R8, RZ, RZ, 0x1 ;  /* 0x00000001ff087424 */ /* 0x000fe200078e00ff */
[----:B------:R-:W1:Y:S01]  /*38f0*/  LDCU UR7, c[0x0][0x394] ;  /* 0x00007280ff0777ac */ /* 0x000e620008000800 */
[----:B------:R-:W-:Y:S01]  /*3900*/  UMOV UR24, URZ ;  /* 0x000000ff00187c82 */ /* 0x000fe20008000000 */
[----:B------:R-:W-:Y:S01]  /*3910*/  UMOV UR18, URZ ;  /* 0x000000ff00127c82 */ /* 0x000fe20008000000 */
[----:B---3--:R-:W-:Y:S01]  /*3920*/  ULEA UR21, UR4, UR21, 0x18 ;  /* 0x0000001504157291 */ /* 0x008fe2000f8ec0ff */
[----:B------:R-:W-:Y:S01]  /*3930*/  UMOV UR32, 0x0 ;  /* 0x0000000000207882 */ /* 0x000fe20000000000 */
[----:B------:R-:W-:-:S02]  /*3940*/  UMOV UR33, 0x8218490 ;  /* 0x0821849000217882 */ /* 0x000fc40000000000 */
[----:B------:R-:W-:Y:S02]  /*3950*/  UIADD3 UR4, UPT, UPT, UR21, 0x8400, URZ ;  /* 0x0000840015047890 */ /* 0x000fe4000fffe0ff */
[----:B------:R-:W-:Y:S02]  /*3960*/  UIADD3 UR6, UPT, UPT, UR21, 0x20400, URZ ;  /* 0x0002040015067890 */ /* 0x000fe4000fffe0ff */
[----:B----4-:R-:W-:Y:S01]  /*3970*/  UIADD3 UR5, UPT, UPT, UR5, 0x3f, URZ ;  /* 0x0000003f05057890 */ /* 0x010fe2000fffe0ff */
[----:B------:R-:W2:Y:S01]  /*3980*/  LDS R9, [UR21+0x100] ;  /* 0x00010015ff097984 */ /* 0x000ea20008000800 */
[----:B------:R-:W-:Y:S02]  /*3990*/  USHF.R.U32.HI UR22, URZ, 0x4, UR4 ;  /* 0x00000004ff167899 */ /* 0x000fe40008011604 */
[----:B------:R-:W-:Y:S02]  /*39a0*/  USHF.R.S32.HI UR34, URZ, 0x1f, UR5 ;  /* 0x0000001fff227899 */ /* 0x000fe40008011405 */
[----:B------:R-:W-:-:S02]  /*39b0*/  USHF.R.U32.HI UR4, URZ, 0x4, UR6 ;  /* 0x00000004ff047899 */ /* 0x000fc40008011606 */
[----:B------:R-:W-:Y:S02]  /*39c0*/  ULEA.HI UR34, UR34, UR5, URZ, 0x6 ;  /* 0x0000000522227291 */ /* 0x000fe4000f8f30ff */
[----:B------:R-:W-:Y:S02]  /*39d0*/  UIADD3 UR35, UPT, UPT, UR21, 0xb8, URZ ;  /* 0x000000b815237890 */ /* 0x000fe4000fffe0ff */
[----:B------:R-:W-:Y:S02]  /*39e0*/  USHF.R.S32.HI UR34, URZ, 0x6, UR34 ;  /* 0x00000006ff227899 */ /* 0x000fe40008011422 */
[----:B------:R-:W-:Y:S02]  /*39f0*/  ULOP3.LUT UR22, UR22, 0x3fff, URZ, 0xc0, !UPT ;  /* 0x00003fff16167892 */ /* 0x000fe4000f8ec0ff */
[----:B------:R-:W-:Y:S02]  /*3a00*/  UISETP.LT.AND UP0, UPT, UR34, 0x1, UPT ;  /* 0x000000012200788c */ /* 0x000fe4000bf01270 */
[----:B------:R-:W-:-:S02]  /*3a10*/  ULOP3.LUT UR4, UR4, 0x3fff, URZ, 0xc0, !UPT ;  /* 0x00003fff04047892 */ /* 0x000fc4000f8ec0ff */
[----:B------:R-:W-:Y:S02]  /*3a20*/  USEL UR36, UR34, 0x1, !UP0 ;  /* 0x0000000122247887 */ /* 0x000fe4000c000000 */
[----:B------:R-:W-:Y:S02]  /*3a30*/  UPRMT UR35, URZ, 0x654, UR35 ;  /* 0x00000654ff237896 */ /* 0x000fe40008000023 */
[----:B------:R-:W-:Y:S02]  /*3a40*/  ULOP3.LUT UR22, UR22, 0x2000000, URZ, 0xfc, !UPT ;  /* 0x0200000016167892 */ /* 0x000fe4000f8efcff */
[----:B------:R-:W-:Y:S02]  /*3a50*/  ULOP3.LUT UR23, UR4, 0x2000000, URZ, 0xfc, !UPT ;  /* 0x0200000004177892 */ /* 0x000fe4000f8efcff */
[----:B------:R-:W-:Y:S02]  /*3a60*/  UIADD3 UR36, UPT, UPT, -UR36, URZ, URZ ;  /* 0x000000ff24247290 */ /* 0x000fe4000fffe1ff */
[----:B-1----:R-:W-:Y:S01]  /*3a70*/  UISETP.GE.AND UP4, UPT, UR7, 0x1, UPT ;  /* 0x000000010700788c */ /* 0x002fe2000bf86270 */
[----:B------:R-:W-:Y:S01]  /*3a80*/  UMOV UR30, 0x0 ;  /* 0x00000000001e7882 */ /* 0x000fe20000000000 */
[----:B------:R-:W-:Y:S01]  /*3a90*/  UMOV UR31, 0x8218490 ;  /* 0x08218490001f7882 */ /* 0x000fe20000000000 */
[----:B------:R-:W-:Y:S01]  /*3aa0*/  UMOV UR28, 0x0 ;  /* 0x00000000001c7882 */ /* 0x000fe20000000000 */
[----:B------:R-:W-:Y:S01]  /*3ab0*/  UMOV UR29, 0x8218490 ;  /* 0x08218490001d7882 */ /* 0x000fe20000000000 */
[----:B------:R-:W-:Y:S01]  /*3ac0*/  UMOV UR26, 0x0 ;  /* 0x00000000001a7882 */ /* 0x000fe20000000000 */
[----:B------:R-:W-:Y:S01]  /*3ad0*/  UMOV UR27, 0x8218490 ;  /* 0x08218490001b7882 */ /* 0x000fe20000000000 */
[C---:B--2---:R-:W-:Y:S01]  /*3ae0*/  VIADD R3, R9.reuse, 0x80 ;  /* 0x0000008009037836 */ /* 0x044fe20000000000 */
[----:B------:R-:W-:-:S04]  /*3af0*/  LOP3.LUT R2, R9, 0xffff, RZ, 0xc0, !PT ;  /* 0x0000ffff09027812 */ /* 0x000fc800078ec0ff */
[----:B------:R-:W-:-:S05]  /*3b00*/  LOP3.LUT R3, R3, 0xffff, RZ, 0xc0, !PT ;  /* 0x0000ffff03037812 */ /* 0x000fca00078ec0ff */
[----:B------:R1:W-:Y:S02]  /*3b10*/  STL.64 [R1], R2 ;  /* 0x0000000201007387 */ /* 0x0003e40000100a00 */
[----:B-1----:R-:W-:-:S07]  /*3b20*/  CS2R R2, SRZ ;  /* 0x0000000000027805 */ /* 0x002fce000001ff00 */
.L_x_55:
[----:B-1----:R-:W-:-:S04]  /*3b30*/  SHF.L.U32 R5, R3, 0x1f, RZ ;  /* 0x0000001f03057819 */ /* 0x002fc800000006ff */
[----:B------:R-:W1:Y:S02]  /*3b40*/  SYNCS.PHASECHK.TRANS64.TRYWAIT P0, [UR21+0xb0], R5 ;  /* 0x0000b005ff0075a7 */ /* 0x000e640008001115 */
[----:B-12-4-:R-:W-:Y:S05]  /*3b50*/  @!P0 BRA `(.L_x_49) ;  /* 0x0000006c00ec8947 */ /* 0x016fea0003800000 */
.L_x_144:
[----:B-1----:R-:W1:Y:S01]  /*3b60*/  LDS.128 R4, [UR21+0xf0] ;  /* 0x0000f015ff047984 */ /* 0x002e620008000c00 */
[----:B------:R-:W-:Y:S01]  /*3b70*/  ULEA UR25, UR24, UR21, 0x3 ;  /* 0x0000001518197291 */ /* 0x000fe2000f8e18ff */
[----:B------:R-:W-:Y:S01]  /*3b80*/  SHF.L.U32 R0, R8, 0x1f, RZ ;  /* 0x0000001f08007819 */ /* 0x000fe200000006ff */
[----:B------:R-:W-:Y:S01]  /*3b90*/  @!PT LDS RZ, [RZ] ;  /* 0x00000000fffff984 */ /* 0x000fe20000000800 */
[----:B------:R-:W-:Y:S01]  /*3ba0*/  @!PT LDS RZ, [RZ] ;  /* 0x00000000fffff984 */ /* 0x000fe20000000800 */
[----:B------:R-:W-:Y:S01]  /*3bb0*/  @!PT LDS RZ, [RZ] ;  /* 0x00000000fffff984 */ /* 0x000fe20000000800 */
[----:B------:R-:W-:Y:S01]  /*3bc0*/  @!PT LDS RZ, [RZ] ;  /* 0x00000000fffff984 */ /* 0x000fe20000000800 */
[----:B------:R2:W-:Y:S06]  /*3bd0*/  MEMBAR.ALL.CTA ;  /* 0x0000000000007992 */ /* 0x0005ec0000008000 */
[----:B--2---:R-:W2:Y:S02]  /*3be0*/  FENCE.VIEW.ASYNC.S ;  /* 0x00000000000073c6 */ /* 0x004ea40000000000 */
[----:B--2---:R-:W-:Y:S01]  /*3bf0*/  SYNCS.ARRIVE.TRANS64.RED.A1T0 RZ, [UR35], RZ ;  /* 0x000000ffffff79a7 */ /* 0x004fe20008100423 */
[----:B------:R-:W2:Y:S01]  /*3c00*/  SYNCS.PHASECHK.TRANS64.TRYWAIT P0, [UR25+0xd0], R0 ;  /* 0x0000d000ff0075a7 */ /* 0x000ea20008001119 */
[----:B-1----:R-:W-:Y:S01]  /*3c10*/  LOP3.LUT P3, RZ, R6, 0x1, RZ, 0xc0, !PT ;  /* 0x0000000106ff7812 */ /* 0x002fe2000786c0ff */
[----:B--2---:R-:W-:-:S12]  /*3c20*/  @!P0 BRA `(.L_x_50) ;  /* 0x0000006c00d08947 */ /* 0x004fd80003800000 */
.L_x_146:
[----:B------:R-:W-:Y:S05]  /*3c30*/  BRA.U !UP4, `(.L_x_51) ;  /* 0x000000010cf87547 */ /* 0x000fea000b800000 */
[----:B-1----:R-:W-:Y:S01]  /*3c40*/  IMAD.U32 R0, RZ, RZ, UR24 ;  /* 0x00000018ff007e24 */ /* 0x002fe2000f8e00ff */
[----:B------:R-:W-:-:S04]  /*3c50*/  ULEA UR4, UR18, UR21, 0x3 ;  /* 0x0000001512047291 */ /* 0x000fc8000f8e18ff */
[----:B------:R-:W-:Y:S02]  /*3c60*/  LEA R4, R0, R1, 0x2 ;  /* 0x0000000100047211 */ /* 0x000fe400078e10ff */
[----:B------:R-:W-:-:S04]  /*3c70*/  SHF.L.U32 R0, R2, 0x1f, RZ ;  /* 0x0000001f02007819 */ /* 0x000fc800000006ff */
[----:B------:R-:W5:Y:S01]  /*3c80*/  LDL R4, [R4] ;  /* 0x0000000004047983 */ /* 0x000f620000100800 */
[----:B------:R1:W2:Y:S01]  /*3c90*/  SYNCS.PHASECHK.TRANS64.TRYWAIT P2, [UR4], R0 ;  /* 0x00000000ff0075a7 */ /* 0x0002a20008041104 */
[----:B------:R-:W-:Y:S01]  /*3ca0*/  UPLOP3.LUT UP2, UPT, UPT, UPT, UPT, 0x40, 0x4 ;  /* 0x000000000004789c */ /* 0x000fe20003f4e870 */
[----:B------:R-:W-:Y:S01]  /*3cb0*/  UMOV UR20, UR36 ;  /* 0x0000002400147c82 */ /* 0x000fe20008000000 */
[----:B------:R-:W-:Y:S01]  /*3cc0*/  UMOV UR19, UR34 ;  /* 0x0000002200137c82 */ /* 0x000fe20008000000 */
[----:B------:R-:W-:-:S08]  /*3cd0*/  UMOV UR5, UR18 ;  /* 0x0000001200057c82 */ /* 0x000fd00008000000 */
.L_x_54:
[----:B------:R-:W-:Y:S02]  /*3ce0*/  UIADD3 UR20, UPT, UPT, UR20, 0x1, URZ ;  /* 0x0000000114147890 */ /* 0x000fe4000fffe0ff */
[----:B------:R-:W-:Y:S02]  /*3cf0*/  ULEA UR17, UR5, UR21, 0x3 ;  /* 0x0000001505117291 */ /* 0x000fe4000f8e18ff */
[----:B------:R-:W-:Y:S01]  /*3d00*/  UISETP.NE.AND UP3, UPT, UR20, URZ, UPT ;  /* 0x000000ff1400728c */ /* 0x000fe2000bf65270 */
[----:B--234-:R-:W-:Y:S10]  /*3d10*/  @P2 BRA `(.L_x_52) ;  /* 0x00000000000c2947 */ /* 0x01cff40003800000 */
[----:B------:R-:W-:Y:S04]  /*3d20*/  SHF.L.U32 R5, R2, 0x1f, RZ ;  /* 0x0000001f02057819 */ /* 0x000fe800000006ff */
[----:B------:R-:W2:Y:S02]  /*3d30*/  SYNCS.PHASECHK.TRANS64.TRYWAIT P0, [UR17], R5 ;  /* 0x00000005ff0075a7 */ /* 0x000ea40008001111 */
[----:B--2---:R-:W-:Y:S05]  /*3d40*/  @!P0 BRA `(.L_x_53) ;  /* 0x0000006c00a08947 */ /* 0x004fea0003800000 */
.L_x_52:
[----:B------:R-:W-:Y:S01]  /*3d50*/  UISETP.NE.AND UP0, UPT, UR19, 0x1, UPT ;  /* 0x000000011300788c */ /* 0x000fe2000bf05270 */
[----:B------:R-:W-:Y:S01]  /*3d60*/  PLOP3.LUT P2, PT, PT, PT, PT, 0x80, 0x8 ;  /* 0x000000000008781c */ /* 0x000fe20003f4f070 */
[----:B------:R-:W-:Y:S01]  /*3d70*/  UIADD3 UR4, UPT, UPT, UR5, 0x1, URZ ;  /* 0x0000000105047890 */ /* 0x000fe2000fffe0ff */
[----:B------:R-:W-:Y:S11]  /*3d80*/  ELECT P1, URZ, PT ;  /* 0x0000000000ff782f */ /* 0x000ff60003820000 */
[----:B------:R-:W-:Y:S02]  /*3d90*/  @!UPT UIADD3 URZ, UPT, UPT, URZ, URZ, URZ ;  /* 0x000000fffffff290 */ /* 0x000fe4000fffe0ff */
[----:B-----5:R-:W-:Y:S01]  /*3da0*/  @P1 R2UR.BROADCAST UR8, R4 ;  /* 0x00000000040812ca */ /* 0x020fe200008e0000 */
[----:B------:R-:W-:Y:S01]  /*3db0*/  UISETP.NE.AND UP1, UPT, UR4, 0x6, UPT ;  /* 0x000000060400788c */ /* 0x000fe2000bf25270 */
[----:B------:R-:W-:Y:S01]  /*3dc0*/  PLOP3.LUT P0, PT, PT, PT, UP0, 0x80, 0x8 ;  /* 0x000000000008781c */ /* 0x000fe20003f0f008 */
[----:B------:R-:W-:Y:S02]  /*3dd0*/  ULEA UR10, UR5, UR23, 0xa ;  /* 0x00000017050a7291 */ /* 0x000fe4000f8e50ff */
[----:B------:R-:W-:Y:S02]  /*3de0*/  USEL UR6, URZ, 0x1, UP1 ;  /* 0x00000001ff067887 */ /* 0x000fe40008800000 */
[----:B------:R-:W-:Y:S02]  /*3df0*/  USEL UR18, UR4, URZ, UP1 ;  /* 0x000000ff04127287 */ /* 0x000fe40008800000 */
[----:B------:R-:W-:Y:S02]  /*3e00*/  ULEA UR14, UR5, UR22, 0xa ;  /* 0x00000016050e7291 */ /* 0x000fe4000f8e50ff */
[----:B------:R-:W-:Y:S01]  /*3e10*/  @UP0 ULEA UR4, UR18, UR21, 0x3 ;  /* 0x0000001512040291 */ /* 0x000fe2000f8e18ff */
[----:B------:R-:W-:Y:S01]  /*3e20*/  LOP3.LUT R2, R2, UR6, RZ, 0x3c, !PT ;  /* 0x0000000602027c12 */ /* 0x000fe2000f8e3cff */
[----:B------:R-:W-:Y:S02]  /*3e30*/  UIADD3 UR6, UPT, UPT, UR10, 0x80, URZ ;  /* 0x000000800a067890 */ /* 0x000fe4000fffe0ff */
[----:B------:R-:W-:Y:S01]  /*3e40*/  UIADD3 UR12, UPT, UPT, UR10, 0x100, URZ ;  /* 0x000001000a0c7890 */ /* 0x000fe2000fffe0ff */
[----:B-1----:R-:W-:Y:S01]  /*3e50*/  @P0 SHF.L.U32 R0, R2, 0x1f, RZ ;  /* 0x0000001f02000819 */ /* 0x002fe200000006ff */
[----:B------:R-:W-:Y:S01]  /*3e60*/  UIADD3 UR19, UPT, UPT, UR19, -0x1, URZ ;  /* 0xffffffff13137890 */ /* 0x000fe2000fffe0ff */
[----:B------:R-:W-:Y:S02]  /*3e70*/  UMOV UR11, 0x40004040 ;  /* 0x40004040000b7882 */ /* 0x000fe40000000000 */
[----:B------:R3:W4:Y:S01]  /*3e80*/  @P0 SYNCS.PHASECHK.TRANS64.TRYWAIT P2, [UR4], R0 ;  /* 0x00000000ff0005a7 */ /* 0x0007220008041104 */
[----:B------:R-:W-:Y:S11]  /*3e90*/  ELECT P0, URZ, PT ;  /* 0x0000000000ff782f */ /* 0x000ff60003800000 */
[----:B------:R-:W-:Y:S02]  /*3ea0*/  @!UPT UIADD3 URZ, UPT, UPT, URZ, URZ, URZ ;  /* 0x000000fffffff290 */ /* 0x000fe4000fffe0ff */
[C---:B------:R-:W-:Y:S01]  /*3eb0*/  @P0 R2UR.BROADCAST UR16, R4.reuse ;  /* 0x00000000041002ca */ /* 0x040fe200008e0000 */
[----:B------:R-:W-:Y:S01]  /*3ec0*/  UIADD3 UR4, UPT, UPT, UR14, 0x80, URZ ;  /* 0x000000800e047890 */ /* 0x000fe2000fffe0ff */
[----:B------:R-:W-:Y:S01]  /*3ed0*/  ELECT P0, URZ, PT ;  /* 0x0000000000ff782f */ /* 0x000fe20003800000 */
[----:B------:R-:W-:Y:S01]  /*3ee0*/  UMOV UR15, 0x40004040 ;  /* 0x40004040000f7882 */ /* 0x000fe20000000000 */
[----:B------:R-:W-:Y:S01]  /*3ef0*/  UMOV UR7, 0x40004040 ;  /* 0x4000404000077882 */ /* 0x000fe20000000000 */
[----:B------:R1:W-:Y:S01]  /*3f00*/  UTCHMMA gdesc[UR14], gdesc[UR10], tmem[UR8], tmem[UR32], idesc[UR33], UP2 ;  /* 0x00ff200a0e0075ea */ /* 0x0003e20009000008 */
[----:B------:R-:W-:Y:S01]  /*3f10*/  UPLOP3.LUT UP2, UPT, UPT, UPT, UPT, 0x80, 0x8 ;  /* 0x000000000008789c */ /* 0x000fe20003f4f070 */
[----:B------:R-:W-:Y:S01]  /*3f20*/  UMOV UR5, 0x40004040 ;  /* 0x4000404000057882 */ /* 0x000fe20000000000 */
[----:B------:R-:W-:Y:S01]  /*3f30*/  UMOV UR13, 0x40004040 ;  /* 0x40004040000d7882 */ /* 0x000fe20000000000 */
[----:B------:R-:W-:Y:S04]  /*3f40*/  UMOV UR9, 0x40004040 ;  /* 0x4000404000097882 */ /* 0x000fe80000000000 */
[----:B------:R2:W-:Y:S01]  /*3f50*/  UTCHMMA gdesc[UR4], gdesc[UR6], tmem[UR16], tmem[UR30], idesc[UR31], UPT ;  /* 0x00ff1e06040075ea */ /* 0x0005e2000b800010 */
[----:B-1----:R-:W-:Y:S01]  /*3f60*/  UIADD3 UR8, UPT, UPT, UR14, 0x100, URZ ;  /* 0x000001000e087890 */ /* 0x002fe2000fffe0ff */
[C---:B------:R-:W-:Y:S02]  /*3f70*/  @P0 R2UR.BROADCAST UR15, R4.reuse ;  /* 0x00000000040f02ca */ /* 0x040fe400008e0000 */
[----:B------:R-:W-:Y:S01]  /*3f80*/  ELECT P0, URZ, PT ;  /* 0x0000000000ff782f */ /* 0x000fe20003800000 */
[----:B------:R-:W-:Y:S02]  /*3f90*/  UIADD3 UR10, UPT, UPT, UR10, 0x180, URZ ;  /* 0x000001800a0a7890 */ /* 0x000fe4000fffe0ff */
[----:B--2---:R-:W-:Y:S10]  /*3fa0*/  UIADD3 UR6, UPT, UPT, UR14, 0x180, URZ ;  /* 0x000001800e067890 */ /* 0x004ff4000fffe0ff */
[----:B------:R-:W-:Y:S01]  /*3fb0*/  @P0 R2UR.BROADCAST UR14, R4 ;  /* 0x00000000040e02ca */ /* 0x000fe200008e0000 */
[----:B------:R-:W-:Y:S01]  /*3fc0*/  UIADD3 UR4, UPT, UPT, UR17, 0x30, URZ ;  /* 0x0000003011047890 */ /* 0x000fe2000fffe0ff */
[----:B------:R-:W-:Y:S01]  /*3fd0*/  UMOV UR5, UR18 ;  /* 0x0000001200057c82 */ /* 0x000fe20008000000 */
[----:B------:R3:W-:Y:S10]  /*3fe0*/  UTCHMMA gdesc[UR8], gdesc[UR12], tmem[UR15], tmem[UR28], idesc[UR29], UPT ;  /* 0x00ff1c0c080075ea */ /* 0x0007f4000b80000f */
[----:B------:R3:W-:Y:S01]  /*3ff0*/  UTCHMMA gdesc[UR6], gdesc[UR10], tmem[UR14], tmem[UR26], idesc[UR27], UPT ;  /* 0x00ff1a0a060075ea */ /* 0x0007e2000b80000e */
[----:B------:R3:W-:Y:S01]  /*4000*/  UTCBAR [UR4], URZ ;  /* 0x000000ff040073e9 */ /* 0x0007e200080000ff */
[----:B------:R-:W-:Y:S05]  /*4010*/  BRA.U UP3, `(.L_x_54) ;  /* 0xfffffffd03307547 */ /* 0x000fea000b83ffff */
.L_x_51:
[----:B---3--:R-:W-:Y:S01]  /*4020*/  UIADD3 UR4, UPT, UPT, UR24, 0x1, URZ ;  /* 0x0000000118047890 */ /* 0x008fe2000fffe0ff */
[----:B------:R-:W-:Y:S01]  /*4030*/  LOP3.LUT R3, R3, 0x1, RZ, 0x3c, !PT ;  /* 0x0000000103037812 */ /* 0x000fe200078e3cff */
[----:B------:R-:W-:Y:S02]  /*4040*/  UIADD3 UR5, UPT, UPT, UR25, 0xc0, URZ ;  /* 0x000000c019057890 */ /* 0x000fe4000fffe0ff */
[----:B------:R-:W-:-:S04]  /*4050*/  UISETP.NE.AND UP0, UPT, UR4, 0x2, UPT ;  /* 0x000000020400788c */ /* 0x000fc8000bf05270 */
[----:B------:R-:W-:Y:S02]  /*4060*/  USEL UR6, URZ, 0x1, UP0 ;  /* 0x00000001ff067887 */ /* 0x000fe40008000000 */
[----:B------:R-:W-:Y:S01]  /*4070*/  USEL UR24, UR4, URZ, UP0 ;  /* 0x000000ff04187287 */ /* 0x000fe20008000000 */
[----:B------:R2:W-:Y:S03]  /*4080*/  UTCBAR [UR5], URZ ;  /* 0x000000ff050073e9 */ /* 0x0005e600080000ff */
[----:B------:R-:W-:Y:S01]  /*4090*/  LOP3.LUT R8, R8, UR6, RZ, 0x3c, !PT ;  /* 0x0000000608087c12 */ /* 0x000fe2000f8e3cff */
[----:B------:R-:W-:Y:S07]  /*40a0*/  @P3 BRA `(.L_x_55) ;  /* 0xfffffff800a03947 */ /* 0x000fee000383ffff */
[----:B------:R-:W3:Y:S01]  /*40b0*/  S2UR UR6, SR_CgaCtaId ;  /* 0x00000000000679c3 */ /* 0x000ee20000008800 */
[----:B------:R-:W-:Y:S01]  /*40c0*/  ELECT P0, URZ, PT ;  /* 0x0000000000ff782f */ /* 0x000fe20003800000 */
[----:B-1----:R-:W-:Y:S01]  /*40d0*/  IMAD.MOV.U32 R0, RZ, RZ, 0x1 ;  /* 0x00000001ff007424 */ /* 0x002fe200078e00ff */
[----:B------:R-:W-:Y:S01]  /*40e0*/  UIADD3 UR21, UPT, UPT, UR21, 0xd0, URZ ;  /* 0x000000d015157890 */ /* 0x000fe2000fffe0ff */
[----:B------:R-:W-:Y:S01]  /*40f0*/  SHF.L.U32 R3, R8, 0x1f, RZ ;  /* 0x0000001f08037819 */ /* 0x000fe200000006ff */
[----:B------:R-:W-:-:S03]  /*4100*/  UMOV UR4, 0x40 ;  /* 0x0000004000047882 */ /* 0x000fc60000000000 */
[----:B------:R-:W-:Y:S01]  /*4110*/  UVIRTCOUNT.DEALLOC.SMPOOL 0x80 ;  /* 0x000000800000784c */ /* 0x000fe20000000000 */
[----:B---3--:R-:W-:Y:S02]  /*4120*/  ULEA UR6, UR6, UR4, 0x18 ;  /* 0x0000000406067291 */ /* 0x008fe4000f8ec0ff */
[----:B------:R-:W-:-:S07]  /*4130*/  ULEA UR4, UR24, UR21, 0x3 ;  /* 0x0000001518047291 */ /* 0x000fce000f8e18ff */
[----:B------:R1:W-:Y:S02]  /*4140*/  @P0 STS.U8 [UR6+0x1c], R0 ;  /* 0x00001c00ff000988 */ /* 0x0003e40008000006 */
[----:B------:R-:W3:Y:S02]  /*4150*/  SYNCS.PHASECHK.TRANS64.TRYWAIT P0, [UR4], R3 ;  /* 0x00000003ff0075a7 */ /* 0x000ee40008001104 */
[----:B-1-3--:R-:W-:Y:S05]  /*4160*/  @!P0 BRA `(.L_x_56) ;  /* 0x0000006800b08947 */ /* 0x00afea0003800000 */
.L_x_149:
[----:B------:R-:W-:-:S04]  /*4170*/  UIADD3 UR4, UPT, UPT, UR24, 0x1, URZ ;  /* 0x0000000118047890 */ /* 0x000fc8000fffe0ff */
[----:B------:R-:W-:-:S04]  /*4180*/  UISETP.NE.AND UP0, UPT, UR4, 0x2, UPT ;  /* 0x000000020400788c */ /* 0x000fc8000bf05270 */
[----:B--2---:R-:W-:Y:S02]  /*4190*/  USEL UR5, URZ, 0x1, UP0 ;  /* 0x00000001ff057887 */ /* 0x004fe40008000000 */
[----:B------:R-:W-:-:S04]  /*41a0*/  USEL UR4, UR4, URZ, UP0 ;  /* 0x000000ff04047287 */ /* 0x000fc80008000000 */
[----:B------:R-:W-:Y:S01]  /*41b0*/  ULEA UR4, UR4, UR21, 0x3 ;  /* 0x0000001504047291 */ /* 0x000fe2000f8e18ff */
[----:B-1----:R-:W-:-:S04]  /*41c0*/  LOP3.LUT R3, R8, UR5, RZ, 0x3c, !PT ;  /* 0x0000000508037c12 */ /* 0x002fc8000f8e3cff */
[----:B------:R-:W-:-:S04]  /*41d0*/  SHF.L.U32 R3, R3, 0x1f, RZ ;  /* 0x0000001f03037819 */ /* 0x000fc800000006ff */
[----:B------:R-:W1:Y:S02]  /*41e0*/  SYNCS.PHASECHK.TRANS64.TRYWAIT P0, [UR4], R3 ;  /* 0x00000003ff0075a7 */ /* 0x000e640008001104 */
[----:B-1----:R-:W-:Y:S05]  /*41f0*/  @!P0 BRA `(.L_x_57) ;  /* 0x0000006800a48947 */ /* 0x002fea0003800000 */
.L_x_151:
[----:B------:R-:W-:Y:S01]  /*4200*/  NOP ;  /* 0x0000000000007918 */ /* 0x000fe20000000000 */
[----:B-1----:R-:W1:Y:S01]  /*4210*/  LDS R0, [UR6+0x14] ;  /* 0x00001406ff007984 */ /* 0x002e620008000800 */
[----:B------:R-:W-:Y:S01]  /*4220*/  LOP3.LUT R2, R9, 0xffff, RZ, 0xc0, !PT ;  /* 0x0000ffff09027812 */ /* 0x000fe200078ec0ff */
[----:B------:R-:W-:Y:S02]  /*4230*/  IMAD.MOV.U32 R3, RZ, RZ, 0xffff ;  /* 0x0000ffffff037424 */ /* 0x000fe400078e00ff */
[----:B------:R-:W-:Y:S01]  /*4240*/  IMAD.MOV.U32 R5, RZ, RZ, 0x1 ;  /* 0x00000001ff057424 */ /* 0x000fe200078e00ff */
[----:B------:R-:W-:-:S04]  /*4250*/  SHF.R.U32.HI R2, RZ, 0x5, R2 ;  /* 0x00000005ff027819 */ /* 0x000fc80000011602 */
[-C--:B------:R-:W-:Y:S02]  /*4260*/  SHF.L.U32 R3, R3, R2.reuse, RZ ;  /* 0x0000000203037219 */ /* 0x080fe400000006ff */
[----:B------:R-:W-:Y:S02]  /*4270*/  SHF.L.U32 R5, R5, R2, RZ ;  /* 0x0000000205057219 */ /* 0x000fe400000006ff */
[----:B-1----:R-:W-:-:S04]  /*4280*/  LOP3.LUT R0, R0, R3, RZ, 0xc0, !PT ;  /* 0x0000000300007212 */ /* 0x002fc800078ec0ff */
[----:B------:R-:W-:-:S13]  /*4290*/  ISETP.NE.AND P0, PT, R0, R3, PT ;  /* 0x000000030000720c */ /* 0x000fda0003f05270 */
[----:B------:R-:W-:Y:S05]  /*42a0*/  @P0 BRA `(.L_x_58) ;  /* 0x00000000005c0947 */ /* 0x000fea0003800000 */
[----:B------:R-:W1:Y:S02]  /*42b0*/  LDS R0, [UR6+0x18] ;  /* 0x00001806ff007984 */ /* 0x000e640008000800 */
[----:B-1----:R-:W-:-:S04]  /*42c0*/  LOP3.LUT R0, R0, R5, RZ, 0xc0, !PT ;  /* 0x0000000500007212 */ /* 0x002fc800078ec0ff */
[----:B------:R-:W-:-:S13]  /*42d0*/  ISETP.NE.AND P0, PT, R0, R5, PT ;  /* 0x000000050000720c */ /* 0x000fda0003f05270 */
[----:B------:R-:W-:Y:S05]  /*42e0*/  @P0 BRA `(.L_x_59) ;  /* 0x0000000000400947 */ /* 0x000fea0003800000 */
[----:B------:R-:W-:Y:S01]  /*42f0*/  R2UR UR4, R3 ;  /* 0x00000000030472ca */ /* 0x000fe200000e0000 */
[----:B------:R-:W1:Y:S01]  /*4300*/  S2R R2, SR_LANEID ;  /* 0x0000000000027919 */ /* 0x000e620000000000 */
[----:B------:R-:W-:-:S04]  /*4310*/  LOP3.LUT R5, RZ, R5, RZ, 0x33, !PT ;  /* 0x00000005ff057212 */ /* 0x000fc800078e33ff */
[----:B------:R-:W2:Y:S07]  /*4320*/  REDUX UR7, R5 ;  /* 0x00000000050773c4 */ /* 0x000eae0000000000 */
[----:B------:R-:W-:-:S03]  /*4330*/  ULOP3.LUT UR5, URZ, UR4, URZ, 0x33, !UPT ;  /* 0x00000004ff057292 */ /* 0x000fc6000f8e33ff */
[----:B------:R-:W-:Y:S02]  /*4340*/  VOTEU.ANY UR4, UPT, PT ;  /* 0x0000000000047886 */ /* 0x000fe400038e0100 */
[----:B------:R-:W-:Y:S01]  /*4350*/  UFLO.U32 UR4, UR4 ;  /* 0x00000004000472bd */ /* 0x000fe200080e0000 */
[----:B------:R-:W-:-:S04]  /*4360*/  IMAD.U32 R0, RZ, RZ, UR5 ;  /* 0x00000005ff007e24 */ /* 0x000fc8000f8e00ff */
[----:B------:R-:W3:Y:S02]  /*4370*/  REDUX UR8, R0 ;  /* 0x00000000000873c4 */ /* 0x000ee40000000000 */
[----:B------:R1:W-:Y:S02]  /*4380*/  UTCATOMSWS.AND URZ, UR5 ;  /* 0x0000000500ff79e3 */ /* 0x0003e40008000000 */
[----:B-1----:R-:W-:Y:S01]  /*4390*/  ISETP.EQ.U32.AND P0, PT, R2, UR4, PT ;  /* 0x0000000402007c0c */ /* 0x002fe2000bf02070 */
[----:B--2---:R-:W-:Y:S02]  /*43a0*/  IMAD.U32 R2, RZ, RZ, UR7 ;  /* 0x00000007ff027e24 */ /* 0x004fe4000f8e00ff */
[----:B---3--:R-:W-:-:S10]  /*43b0*/  IMAD.U32 R3, RZ, RZ, UR8 ;  /* 0x00000008ff037e24 */ /* 0x008fd4000f8e00ff */
[----:B------:R1:W-:Y:S04]  /*43c0*/  @P0 ATOMS.AND RZ, [UR6+0x14], R3 ;  /* 0x00001403ffff098c */ /* 0x0003e8000a800006 */
[----:B------:R1:W-:Y:S01]  /*43d0*/  @P0 ATOMS.AND RZ, [UR6+0x18], R2 ;  /* 0x00001802ffff098c */ /* 0x0003e2000a800006 */
[----:B------:R-:W-:Y:S05]  /*43e0*/  BRA `(.L_x_60) ;  /* 0x0000000000147947 */ /* 0x000fea0003800000 */
.L_x_59:
[----:B------:R-:W-:Y:S02]  /*43f0*/  MOV R2, 0x4410 ;  /* 0x0000441000027802 */ /* 0x000fe40000000f00 */
[----:B----45:R-:W-:Y:S05]  /*4400*/  CALL.REL.NOINC `($__internal_0_$__cuda_sm10x_tcgen05_guardrail_trap_col_being_dealloced_not_returned_by_alloc) ;  /* 0x0000006c00907944 */ /* 0x030fea0003c00000 */
[----:B------:R-:W-:Y:S05]  /*4410*/  BRA `(.L_x_60) ;  /* 0x0000000000087947 */ /* 0x000fea0003800000 */
.L_x_58:
[----:B------:R-:W-:Y:S02]  /*4420*/  MOV R2, 0x4440 ;  /* 0x0000444000027802 */ /* 0x000fe40000000f00 */
[----:B----45:R-:W-:Y:S05]  /*4430*/  CALL.REL.NOINC `($__internal_2_$__cuda_sm10x_tcgen05_guardrail_trap_unallocated_columns_being_dealloced) ;  /* 0x0000006c009c7944 */ /* 0x030fea0003c00000 */
.L_x_60:
[----:B------:R-:W-:Y:S01]  /*4440*/  NOP ;  /* 0x0000000000007918 */ /* 0x000fe20000000000 */
[----:B------:R-:W-:Y:S05]  /*4450*/  EXIT ;  /* 0x000000000000794d */ /* 0x000fea0003800000 */
.L_x_44:
[----:B------:R-:W2:Y:S01]  /*4460*/  LDCU UR5, c[0x0][0x384] ;  /* 0x00007080ff0577ac */ /* 0x000ea20008000800 */
[----:B------:R-:W-:Y:S02]  /*4470*/  UISETP.NE.OR UP0, UPT, UR18, 0x3, !UP3 ;  /* 0x000000031200788c */ /* 0x000fe4000df05670 */
[----:B--2---:R-:W-:-:S07]  /*4480*/  UIADD3 UR5, UPT, UPT, UR5, 0x7f, URZ ;  /* 0x0000007f05057890 */ /* 0x004fce000fffe0ff */
[----:B------:R-:W-:Y:S05]  /*4490*/  BRA.U UP0, `(.L_x_61) ;  /* 0x0000001500fc7547 */ /* 0x000fea000b800000 */
[----:B------:R-:W2:Y:S01]  /*44a0*/  LDCU UR57, c[0x0][0x388] ;  /* 0x00007100ff3977ac */ /* 0x000ea20008000800 */
[----:B------:R-:W3:Y:S01]  /*44b0*/  S2UR UR10, SR_CgaCtaId ;  /* 0x00000000000a79c3 */ /* 0x000ee20000008800 */
[----:B------:R-:W-:Y:S01]  /*44c0*/  R2UR UR47, R81 ;  /* 0x00000000512f72ca */ /* 0x000fe200000e0000 */
[----:B------:R-:W-:Y:S01]  /*44d0*/  IMAD.MOV.U32 R10, RZ, RZ, 0x1 ;  /* 0x00000001ff0a7424 */ /* 0x000fe200078e00ff */
[----:B------:R-:W-:Y:S01]  /*44e0*/  USHF.R.S32.HI UR4, URZ, 0x1f, UR5 ;  /* 0x0000001fff047899 */ /* 0x000fe20008011405 */
[----:B------:R-:W-:Y:S01]  /*44f0*/  R2UR UR46, R82 ;  /* 0x00000000522e72ca */ /* 0x000fe200000e0000 */
[----:B------:R-:W4:Y:S01]  /*4500*/  LDCU UR41, c[0x0][0x370] ;  /* 0x00006e00ff2977ac */ /* 0x000f220008000800 */
[----:B------:R-:W-:Y:S02]  /*4510*/  IMAD.MOV.U32 R8, RZ, RZ, RZ ;  /* 0x000000ffff087224 */ /* 0x000fe400078e00ff */
[----:B------:R-:W1:Y:S01]  /*4520*/  LDC.64 R14, c[0x0][0x348] ;  /* 0x0000d200ff0e7b82 */ /* 0x000e620000000a00 */
[----:B------:R-:W-:Y:S01]  /*4530*/  ULEA.HI UR4, UR4, UR5, URZ, 0x7 ;  /* 0x0000000504047291 */ /* 0x000fe2000f8f38ff */
[----:B------:R-:W4:Y:S03]  /*4540*/  LDCU.128 UR32, c[0x0][0xc10] ;  /* 0x00018200ff2077ac */ /* 0x000f260008000c00 */
[----:B------:R-:W-:Y:S01]  /*4550*/  USHF.R.S32.HI UR27, URZ, 0x7, UR4 ;  /* 0x00000007ff1b7899 */ /* 0x000fe20008011404 */
[----:B--2---:R-:W-:Y:S01]  /*4560*/  IMAD.U32 R0, RZ, RZ, UR57 ;  /* 0x00000039ff007e24 */ /* 0x004fe2000f8e00ff */
[----:B------:R-:W2:Y:S04]  /*4570*/  LDCU UR40, c[0x0][0x374] ;  /* 0x00006e80ff2877ac */ /* 0x000ea80008000800 */
[----:B------:R-:W-:Y:S01]  /*4580*/  IMAD.U32 R3, RZ, RZ, UR27 ;  /* 0x0000001bff037e24 */ /* 0x000fe2000f8e00ff */
[----:B------:R-:W-:Y:S01]  /*4590*/  IABS R0, R0 ;  /* 0x0000000000007213 */ /* 0x000fe20000000000 */
[----:B------:R-:W4:Y:S03]  /*45a0*/  LDCU.64 UR4, c[0x0][0x988] ;  /* 0x00013100ff0477ac */ /* 0x000f260008000a00 */
[----:B------:R-:W-:Y:S01]  /*45b0*/  IABS R2, R3 ;  /* 0x0000000300027213 */ /* 0x000fe20000000000 */
[----:B------:R-:W1:Y:S01]  /*45c0*/  LDCU.64 UR30, c[0x0][0x990] ;  /* 0x00013200ff1e77ac */ /* 0x000e620008000a00 */
[----:B------:R-:W-:-:S02]  /*45d0*/  R2UR UR25, R0 ;  /* 0x00000000001972ca */ /* 0x000fc400000e0000 */
[----:B------:R-:W-:Y:S01]  /*45e0*/  R2UR UR26, R2 ;  /* 0x00000000021a72ca */ /* 0x000fe200000e0000 */
[----:B------:R-:W-:Y:S01]  /*45f0*/  UMOV UR20, 0x400 ;  /* 0x0000040000147882 */ /* 0x000fe20000000000 */
[----:B------:R-:W1:Y:S01]  /*4600*/  LDCU UR17, c[0x0][0xc0c] ;  /* 0x00018180ff1177ac */ /* 0x000e620008000800 */
[----:B---3--:R-:W-:Y:S01]  /*4610*/  ULEA UR20, UR10, UR20, 0x18 ;  /* 0x000000140a147291 */ /* 0x008fe2000f8ec0ff */
[----:B------:R-:W3:Y:S07]  /*4620*/  LDCU UR58, c[0x0][0xc20] ;  /* 0x00018400ff3a77ac */ /* 0x000eee0008000800 */
[----:B------:R-:W2:Y:S01]  /*4630*/  I2F.RP R4, UR25 ;  /* 0x0000001900047d06 */ /* 0x000ea20008209400 */
[----:B----4-:R-:W-:Y:S01]  /*4640*/  UISETP.NE.U32.AND UP0, UPT, UR4, URZ, UPT ;  /* 0x000000ff0400728c */ /* 0x010fe2000bf05070 */
[----:B------:R-:W4:Y:S01]  /*4650*/  LDCU UR4, c[0x0][0xc30] ;  /* 0x00018600ff0477ac */ /* 0x000f220008000800 */
[----:B------:R-:W4:Y:S05]  /*4660*/  LDCU UR29, c[0x0][0x38c] ;  /* 0x00007180ff1d77ac */ /* 0x000f2a0008000800 */
[----:B------:R-:W3:Y:S01]  /*4670*/  I2F.RP R2, UR26 ;  /* 0x0000001a00027d06 */ /* 0x000ee20008209400 */
[----:B------:R-:W-:-:S02]  /*4680*/  UISETP.NE.AND.EX UP0, UPT, UR5, URZ, UPT, UP0 ;  /* 0x000000ff0500728c */ /* 0x000fc4000bf05300 */
[----:B------:R-:W-:Y:S02]  /*4690*/  UIADD3 UR51, UPT, UPT, UR20, 0x78, URZ ;  /* 0x0000007814337890 */ /* 0x000fe4000fffe0ff */
[----:B------:R-:W-:-:S03]  /*46a0*/  UIADD3 UR38, UPT, UPT, UR20, 0x60, URZ ;  /* 0x0000006014267890 */ /* 0x000fc6000fffe0ff */
[----:B--2---:R-:W2:Y:S01]  /*46b0*/  MUFU.RCP R0, R4 ;  /* 0x0000000400007308 */ /* 0x004ea20000001000 */
[----:B------:R-:W-:Y:S02]  /*46c0*/  UIADD3 UR37, UPT, UPT, UR20, 0x68, URZ ;  /* 0x0000006814257890 */ /* 0x000fe4000fffe0ff */
[----:B------:R-:W-:Y:S02]  /*46d0*/  UIADD3 UR36, UPT, UPT, UR20, 0x70, URZ ;  /* 0x0000007014247890 */ /* 0x000fe4000fffe0ff */
[----:B------:R-:W-:Y:S02]  /*46e0*/  UPRMT UR51, UR10, 0x654, UR51 ;  /* 0x000006540a337896 */ /* 0x000fe40008000033 */
[----:B------:R-:W-:Y:S01]  /*46f0*/  UPRMT UR54, UR10, 0x654, UR38 ;  /* 0x000006540a367896 */ /* 0x000fe20008000026 */
[----:B---3--:R-:W3:Y:S01]  /*4700*/  MUFU.RCP R2, R2 ;  /* 0x0000000200027308 */ /* 0x008ee20000001000 */
[----:B------:R-:W-:Y:S02]  /*4710*/  UPRMT UR53, UR10, 0x654, UR37 ;  /* 0x000006540a357896 */ /* 0x000fe40008000025 */
[----:B------:R-:W-:-:S02]  /*4720*/  UPRMT UR52, UR10, 0x654, UR36 ;  /* 0x000006540a347896 */ /* 0x000fc40008000024 */
[----:B------:R-:W-:Y:S02]  /*4730*/  UIMAD.WIDE.U32 UR12, UR41, UR32, URZ ;  /* 0x00000020290c72a5 */ /* 0x000fe4000f8e00ff */
[----:B------:R-:W-:Y:S01]  /*4740*/  UIMAD.WIDE.U32 UR14, UR40, UR35, URZ ;  /* 0x00000023280e72a5 */ /* 0x000fe2000f8e00ff */
[----:B--2---:R-:W-:Y:S01]  /*4750*/  VIADD R0, R0, 0xffffffe ;  /* 0x0ffffffe00007836 */ /* 0x004fe20000000000 */
[----:B------:R-:W-:Y:S01]  /*4760*/  UMOV UR8, URZ ;  /* 0x000000ff00087c82 */ /* 0x000fe20008000000 */
[----:B------:R-:W-:Y:S02]  /*4770*/  UP2UR UR55, UPR, URZ, 0x1 ;  /* 0x00000001ff377883 */ /* 0x000fe40008000000 */
[----:B-1----:R-:W-:Y:S02]  /*4780*/  UISETP.NE.AND UP0, UPT, UR39, 0x1, UPT ;  /* 0x000000012700788c */ /* 0x002fe4000bf05270 */
[----:B------:R-:W1:Y:S01]  /*4790*/  F2I.FTZ.U32.TRUNC.NTZ R0, R0 ;  /* 0x0000000000007305 */ /* 0x000e62000021f000 */
[----:B------:R-:W-:Y:S01]  /*47a0*/  UISETP.NE.U32.AND UP0, UPT, UR30, URZ, UPT ;  /* 0x000000ff1e00728c */ /* 0x000fe2000bf05070 */
[----:B---3--:R-:W-:Y:S01]  /*47b0*/  VIADD R2, R2, 0xffffffe ;  /* 0x0ffffffe02027836 */ /* 0x008fe20000000000 */
[----:B------:R-:W-:-:S02]  /*47c0*/  UIADD3 UR48, UPT, UPT, UR20, 0xb8, URZ ;  /* 0x000000b814307890 */ /* 0x000fc4000fffe0ff */
[----:B------:R-:W-:Y:S02]  /*47d0*/  UISETP.GE.AND UP3, UPT, UR39, 0x1, UPT ;  /* 0x000000012700788c */ /* 0x000fe4000bf66270 */
[----:B------:R-:W-:Y:S01]  /*47e0*/  UISETP.NE.AND.EX UP5, UPT, UR31, URZ, UPT, UP0 ;  /* 0x000000ff1f00728c */ /* 0x000fe2000bfa5300 */
[----:B------:R-:W2:Y:S01]  /*47f0*/  F2I.FTZ.U32.TRUNC.NTZ R2, R2 ;  /* 0x0000000200027305 */ /* 0x000ea2000021f000 */
[----:B------:R-:W-:Y:S01]  /*4800*/  UMOV UR45, UR13 ;  /* 0x0000000d002d7c82 */ /* 0x000fe20008000000 */
[----:B------:R-:W-:Y:S01]  /*4810*/  UMOV UR44, UR15 ;  /* 0x0000000f002c7c82 */ /* 0x000fe20008000000 */
[----:B------:R-:W-:Y:S02]  /*4820*/  UISETP.NE.AND UP3, UPT, UR17, 0x1, UPT ;  /* 0x000000011100788c */ /* 0x000fe4000bf65270 */
[----:B------:R-:W-:Y:S01]  /*4830*/  UISETP.NE.AND UP0, UPT, UR34, 0x1, UPT ;  /* 0x000000012200788c */ /* 0x000fe2000bf05270 */
[----:B-1----:R-:W-:Y:S01]  /*4840*/  R2UR UR7, R0 ;  /* 0x00000000000772ca */ /* 0x002fe200000e0000 */
[----:B------:R-:W-:Y:S01]  /*4850*/  UPLOP3.LUT UP2, UPT, UPT, UPT, UPT, 0x40, 0x4 ;  /* 0x000000000004789c */ /* 0x000fe20003f4e870 */
[----:B------:R-:W-:Y:S01]  /*4860*/  IABS R0, R3 ;  /* 0x0000000300007213 */ /* 0x000fe20000000000 */
[----:B------:R-:W1:Y:S04]  /*4870*/  LDCU.64 UR18, c[0x0][0xc28] ;  /* 0x00018500ff1277ac */ /* 0x000e680008000a00 */
[----:B------:R-:W-:Y:S01]  /*4880*/  IMAD.MOV R0, RZ, RZ, -R0 ;  /* 0x000000ffff007224 */ /* 0x000fe200078e0a00 */
[----:B--2---:R-:W-:Y:S01]  /*4890*/  R2UR UR9, R2 ;  /* 0x00000000020972ca */ /* 0x004fe200000e0000 */
[----:B------:R-:W-:Y:S01]  /*48a0*/  IMAD.MOV.U32 R2, RZ, RZ, 0x2000 ;  /* 0x00002000ff027424 */ /* 0x000fe200078e00ff */
[----:B------:R-:W-:-:S02]  /*48b0*/  UPRMT UR48, URZ, 0x654, UR48 ;  /* 0x00000654ff307896 */ /* 0x000fc40008000030 */
[----:B------:R-:W-:Y:S01]  /*48c0*/  R2UR UR50, R0 ;  /* 0x00000000003272ca */ /* 0x000fe200000e0000 */
[----:B------:R-:W-:Y:S02]  /*48d0*/  UIADD3 UR5, UPT, UPT, URZ, -UR7, URZ ;  /* 0x80000007ff057290 */ /* 0x000fe4000fffe0ff */
[----:B------:R-:W-:Y:S02]  /*48e0*/  USHF.R.U32.HI UR45, URZ, UR33, UR45 ;  /* 0x00000021ff2d7299 */ /* 0x000fe4000801162d */
[----:B------:R-:W-:Y:S02]  /*48f0*/  UIMAD UR5, UR5, UR25, URZ ;  /* 0x00000019050572a4 */ /* 0x000fe4000f8e02ff */
[----:B------:R-:W-:Y:S02]  /*4900*/  USHF.R.U32.HI UR44, URZ, UR58, UR44 ;  /* 0x0000003aff2c7299 */ /* 0x000fe4000801162c */
[----:B------:R-:W-:Y:S02]  /*4910*/  UIADD3 UR6, UPT, UPT, URZ, -UR9, URZ ;  /* 0x80000009ff067290 */ /* 0x000fe4000fffe0ff */
[----:B----4-:R-:W-:-:S02]  /*4920*/  UISETP.NE.AND UP4, UPT, UR4, 0x1, UPT ;  /* 0x000000010400788c */ /* 0x010fc4000bf85270 */
[----:B------:R-:W-:Y:S02]  /*4930*/  UIMAD UR10, UR6, UR26, URZ ;  /* 0x0000001a060a72a4 */ /* 0x000fe4000f8e02ff */
[----:B------:R-:W-:Y:S01]  /*4940*/  UISETP.NE.AND UP3, UPT, UR57, URZ, UPT ;  /* 0x000000ff3900728c */ /* 0x000fe2000bf65270 */
[----:B------:R-:W-:Y:S01]  /*4950*/  UMOV UR6, URZ ;  /* 0x000000ff00067c82 */ /* 0x000fe20008000000 */
[----:B------:R-:W-:Y:S02]  /*4960*/  UIMAD.WIDE.U32 UR8, UR9, UR10, UR8 ;  /* 0x0000000a090872a5 */ /* 0x000fe4000f8e0008 */
[----:B------:R-:W-:Y:S02]  /*4970*/  UIMAD.WIDE.U32 UR42, UR7, UR5, UR6 ;  /* 0x00000005072a72a5 */ /* 0x000fe4000f8e0006 */
[----:B------:R-:W-:Y:S02]  /*4980*/  UISETP.NE.AND UP0, UPT, UR29, URZ, UPT ;  /* 0x000000ff1d00728c */ /* 0x000fe4000bf05270 */
[----:B------:R-:W-:-:S03]  /*4990*/  UISETP.NE.AND UP6, UPT, UR27, URZ, UPT ;  /* 0x000000ff1b00728c */ /* 0x000fc6000bfc5270 */
[----:B------:R-:W-:Y:S01]  /*49a0*/  UMOV UR42, UR43 ;  /* 0x0000002b002a7c82 */ /* 0x000fe20008000000 */
[----:B-1----:R-:W-:-:S07]  /*49b0*/  UMOV UR43, UR9 ;  /* 0x00000009002b7c82 */ /* 0x002fce0008000000 */
.L_x_72:
[----:B------:R-:W-:Y:S04]  /*49c0*/  SHF.L.U32 R3, R8, 0x1f, RZ ;  /* 0x0000001f08037819 */ /* 0x000fe800000006ff */
[----:B-1----:R-:W1:Y:S02]  /*49d0*/  SYNCS.PHASECHK.TRANS64.TRYWAIT P0, [UR20+0xb0], R3 ;  /* 0x0000b003ff0075a7 */ /* 0x002e640008001114 */
[----:B-1----:R-:W-:Y:S05]  /*49e0*/  @!P0 BRA `(.L_x_62) ;  /* 0x0000006000c08947 */ /* 0x002fea0003800000 */
.L_x_153:
[----:B------:R-:W2:Y:S01]  /*49f0*/  LDS.128 R4, [UR20+0xf0] ;  /* 0x0000f014ff047984 */ /* 0x000ea20008000c00 */
[----:B------:R-:W-:Y:S01]  /*4a00*/  UISETP.GE.AND UP0, UPT, UR39, 0x1, UPT ;  /* 0x000000012700788c */ /* 0x000fe2000bf06270 */
[----:B------:R-:W-:Y:S01]  /*4a10*/  @!PT LDS RZ, [RZ] ;  /* 0x00000000fffff984 */ /* 0x000fe20000000800 */
[----:B------:R-:W-:Y:S01]  /*4a20*/  @!PT LDS RZ, [RZ] ;  /* 0x00000000fffff984 */ /* 0x000fe20000000800 */
[----:B------:R-:W-:Y:S01]  /*4a30*/  @!PT LDS RZ, [RZ] ;  /* 0x00000000fffff984 */ /* 0x000fe20000000800 */
[----:B------:R-:W-:Y:S01]  /*4a40*/  @!PT LDS RZ, [RZ] ;  /* 0x00000000fffff984 */ /* 0x000fe20000000800 */
[----:B------:R3:W-:Y:S06]  /*4a50*/  MEMBAR.ALL.CTA ;  /* 0x0000000000007992 */ /* 0x0007ec0000008000 */
[----:B---3--:R-:W3:Y:S02]  /*4a60*/  FENCE.VIEW.ASYNC.S ;  /* 0x00000000000073c6 */ /* 0x008ee40000000000 */
[----:B---3--:R-:W-:Y:S01]  /*4a70*/  SYNCS.ARRIVE.TRANS64.RED.A1T0 RZ, [UR48], RZ ;  /* 0x000000ffffff79a7 */ /* 0x008fe20008100430 */
[----:B--2---:R-:W-:Y:S11]  /*4a80*/  LOP3.LUT P0, RZ, R6, 0x1, RZ, 0xc0, !PT ;  /* 0x0000000106ff7812 */ /* 0x004ff6000780c0ff */
[----:B------:R-:W-:Y:S02]  /*4a90*/  @!UPT UIADD3 URZ, UPT, UPT, URZ, URZ, URZ ;  /* 0x000000fffffff290 */ /* 0x000fe4000fffe0ff */
[----:B------:R-:W-:Y:S01]  /*4aa0*/  VOTEU.ANY UP3, P0 ;  /* 0x0000000000ff7886 */ /* 0x000fe20000060100 */
[----:B------:R-:W-:Y:S11]  /*4ab0*/  PLOP3.LUT P0, PT, PT, PT, UP3, 0x80, 0x8 ;  /* 0x000000000008781c */ /* 0x000ff60003f0f038 */
[----:B------:R-:W-:Y:S02]  /*4ac0*/  @!UPT UIADD3 URZ, UPT, UPT, URZ, URZ, URZ ;  /* 0x000000fffffff290 */ /* 0x000fe4000fffe0ff */
[----:B-1----:R-:W-:Y:S02]  /*4ad0*/  @P0 MOV R3, R4 ;  /* 0x0000000400030202 */ /* 0x002fe40000000f00 */
[----:B------:R-:W-:Y:S02]  /*4ae0*/  @P0 LOP3.LUT R0, R5, 0xffff, RZ, 0xc0, !PT ;  /* 0x0000ffff05000812 */ /* 0x000fe400078ec0ff */
[----:B------:R-:W-:Y:S02]  /*4af0*/  @P0 R2UR UR5, R3 ;  /* 0x00000000030502ca */ /* 0x000fe400000e0000 */
[----:B------:R-:W-:Y:S11]  /*4b00*/  @P0 R2UR UR4, R0 ;  /* 0x00000000000402ca */ /* 0x000ff600000e0000 */
[----:B------:R-:W-:Y:S02]  /*4b10*/  @UP3 UMOV UR16, UR5 ;  /* 0x0000000500103c82 */ /* 0x000fe40008000000 */
[----:B------:R-:W-:Y:S01]  /*4b20*/  @UP3 UMOV UR15, UR4 ;  /* 0x00000004000f3c82 */ /* 0x000fe20008000000 */
[----:B------:R-:W-:Y:S05]  /*4b30*/  BRA.U !UP0, `(.L_x_63) ;  /* 0x0000000108c07547 */ /* 0x000fea000b800000 */
[----:B------:R-:W-:Y:S02]  /*4b40*/  UIMAD.WIDE.U32 UR8, UR15, UR35, URZ ;  /* 0x000000230f0872a5 */ /* 0x000fe4000f8e00ff */
[----:B------:R-:W-:Y:S02]  /*4b50*/  UP2UR UR14, UPR, URZ, 0x4 ;  /* 0x00000004ff0e7883 */ /* 0x000fe40008000000 */
[----:B------:R-:W-:Y:S02]  /*4b60*/  UISETP.NE.AND UP2, UPT, UR34, 0x1, UPT ;  /* 0x000000012200788c */ /* 0x000fe4000bf45270 */
[----:B------:R-:W-:Y:S02]  /*4b70*/  UIMAD.WIDE.U32 UR10, UR16, UR32, URZ ;  /* 0x00000020100a72a5 */ /* 0x000fe4000f8e00ff */
[----:B------:R-:W-:Y:S02]  /*4b80*/  USEL UR4, UR40, UR44, !UP2 ;  /* 0x0000002c28047287 */ /* 0x000fe4000d000000 */
[----:B------:R-:W-:Y:S02]  /*4b90*/  UISETP.NE.AND UP0, UPT, UR17, 0x1, UPT ;  /* 0x000000011100788c */ /* 0x000fe4000bf05270 */
[----:B------:R-:W-:Y:S02]  /*4ba0*/  UP2UR UR24, UPR, URZ, 0x2 ;  /* 0x00000002ff187883 */ /* 0x000fe40008000000 */
[----:B------:R-:W-:Y:S02]  /*4bb0*/  UISETP.NE.AND UP1, UPT, UR39, 0x1, UPT ;  /* 0x000000012700788c */ /* 0x000fe4000bf25270 */
[----:B------:R-:W-:Y:S02]  /*4bc0*/  UIMAD.WIDE.U32 UR12, UR4, UR18, URZ ;  /* 0x00000012040c72a5 */ /* 0x000fe4000f8e00ff */
[----:B------:R-:W-:Y:S01]  /*4bd0*/  USEL UR7, UR41, UR45, !UP0 ;  /* 0x0000002d29077287 */ /* 0x000fe2000c000000 */
[----:B------:R-:W-:Y:S02]  /*4be0*/  UMOV UR5, UR9 ;  /* 0x0000000900057c82 */ /* 0x000fe40008000000 */
[----:B------:R-:W-:Y:S02]  /*4bf0*/  USHF.R.U32.HI UR6, URZ, UR58, UR5 ;  /* 0x0000003aff067299 */ /* 0x000fe40008011605 */
[----:B------:R-:W-:Y:S02]  /*4c00*/  UIMAD.WIDE.U32 UR22, UR7, UR18, URZ ;  /* 0x00000012071672a5 */ /* 0x000fe4000f8e00ff */
[----:B------:R-:W-:Y:S02]  /*4c10*/  USEL UR6, UR15, UR6, !UP2 ;  /* 0x000000060f067287 */ /* 0x000fe4000d000000 */
[----:B------:R-:W-:Y:S01]  /*4c20*/  UISETP.NE.AND UP2, UPT, UR14, URZ, UPT ;  /* 0x000000ff0e00728c */ /* 0x000fe2000bf45270 */
[----:B------:R-:W-:Y:S01]  /*4c30*/  UMOV UR5, UR11 ;  /* 0x0000000b00057c82 */ /* 0x000fe20008000000 */
[----:B------:R-:W-:Y:S02]  /*4c40*/  UIMAD.WIDE.U32 UR10, UR6, UR18, URZ ;  /* 0x00000012060a72a5 */ /* 0x000fe4000f8e00ff */
[----:B------:R-:W-:Y:S03]  /*4c50*/  USHF.R.U32.HI UR8, URZ, UR33, UR5 ;  /* 0x00000021ff087299 */ /* 0x000fe60008011605 */
[----:B------:R-:W-:Y:S02]  /*4c60*/  UMOV UR5, UR13 ;  /* 0x0000000d00057c82 */ /* 0x000fe40008000000 */
[----:B------:R-:W-:Y:S03]  /*4c70*/  @UP1 USHF.R.U32.HI UR4, URZ, UR19, UR5 ;  /* 0x00000013ff041299 */ /* 0x000fe60008011605 */
[----:B------:R-:W-:Y:S01]  /*4c80*/  UMOV UR5, UR23 ;  /* 0x0000001700057c82 */ /* 0x000fe20008000000 */
[----:B------:R-:W-:Y:S02]  /*4c90*/  UIMAD UR4, UR39, UR4, URZ ;  /* 0x00000004270472a4 */ /* 0x000fe4000f8e02ff */
[----:B------:R-:W-:Y:S02]  /*4ca0*/  @UP1 USHF.R.U32.HI UR7, URZ, UR19, UR5 ;  /* 0x00000013ff071299 */ /* 0x000fe40008011605 */
[----:B------:R-:W-:Y:S02]  /*4cb0*/  USEL UR5, UR16, UR8, !UP0 ;  /* 0x0000000810057287 */ /* 0x000fe4000c000000 */
[----:B------:R-:W-:Y:S02]  /*4cc0*/  UIMAD UR8, UR39, UR7, URZ ;  /* 0x00000007270872a4 */ /* 0x000fe4000f8e02ff */
[----:B------:R-:W-:Y:S03]  /*4cd0*/  UISETP.GE.AND UP0, UPT, UR6, UR4, UPT ;  /* 0x000000040600728c */ /* 0x000fe6000bf06270 */
[----:B------:R-:W-:Y:S01]  /*4ce0*/  UMOV UR4, UR11 ;  /* 0x0000000b00047c82 */ /* 0x000fe20008000000 */
[----:B------:R-:W-:Y:S02]  /*4cf0*/  UISETP.GE.OR UP0, UPT, UR5, UR8, UP0 ;  /* 0x000000080500728c */ /* 0x000fe40008706670 */
[----:B------:R-:W-:Y:S02]  /*4d00*/  USHF.R.U32.HI UR4, URZ, UR19, UR4 ;  /* 0x00000013ff047299 */ /* 0x000fe40008011604 */
[----:B------:R-:W-:Y:S02]  /*4d10*/  UIMAD.WIDE.U32 UR8, UR5, UR18, URZ ;  /* 0x00000012050872a5 */ /* 0x000fe4000f8e00ff */
[----:B------:R-:W-:Y:S04]  /*4d20*/  USEL UR10, UR6, UR4, !UP1 ;  /* 0x00000004060a7287 */ /* 0x000fe8000c800000 */
[----:B------:R-:W-:Y:S01]  /*4d30*/  UIADD3 UR11, UPT, UPT, -UR10, URZ, URZ ;  /* 0x000000ff0a0b7290 */ /* 0x000fe2000fffe1ff */
[----:B------:R-:W-:Y:S02]  /*4d40*/  @!UP0 UMOV UR4, UR9 ;  /* 0x0000000900048c82 */ /* 0x000fe40008000000 */
[----:B------:R-:W-:Y:S02]  /*4d50*/  @!UP0 USHF.R.U32.HI UR4, URZ, UR19, UR4 ;  /* 0x00000013ff048299 */ /* 0x000fe40008011604 */
[----:B------:R-:W-:Y:S02]  /*4d60*/  UIMAD UR8, UR39, UR11, UR6 ;  /* 0x0000000b270872a4 */ /* 0x000fe4000f8e0206 */
[----:B------:R-:W-:Y:S02]  /*4d70*/  @!UP0 USEL UR4, UR5, UR4, !UP1 ;  /* 0x0000000405048287 */ /* 0x000fe4000c800000 */
[----:B------:R-:W-:Y:S02]  /*4d80*/  UISETP.NE.AND UP1, UPT, UR24, URZ, UPT ;  /* 0x000000ff1800728c */ /* 0x000fe4000bf25270 */
[----:B------:R-:W-:Y:S02]  /*4d90*/  @!UP0 UIMAD UR8, UR7, UR8, UR4 ;  /* 0x00000008070882a4 */ /* 0x000fe4000f8e0204 */
[----:B------:R-:W-:Y:S02]  /*4da0*/  @!UP0 UIADD3 UR9, UPT, UPT, UR10, -UR4, URZ ;  /* 0x800000040a098290 */ /* 0x000fe4000fffe0ff */
[----:B------:R-:W-:Y:S02]  /*4db0*/  UIADD3 UR4, UPT, UPT, -UR5, URZ, URZ ;  /* 0x000000ff05047290 */ /* 0x000fe4000fffe1ff */
[----:B------:R-:W-:Y:S02]  /*4dc0*/  UIADD3 UR7, UPT, UPT, -UR6, URZ, URZ ;  /* 0x000000ff06077290 */ /* 0x000fe4000fffe1ff */
[----:B------:R-:W-:Y:S02]  /*4dd0*/  @!UP0 UIMAD UR6, UR9, UR39, UR5 ;  /* 0x00000027090682a4 */ /* 0x000fe4000f8e0205 */
[----:B------:R-:W-:Y:S02]  /*4de0*/  UIMAD UR16, UR17, UR4, UR16 ;  /* 0x00000004111072a4 */ /* 0x000fe4000f8e0210 */
[----:B------:R-:W-:Y:S01]  /*4df0*/  UIMAD UR15, UR34, UR7, UR15 ;  /* 0x00000007220f72a4 */ /* 0x000fe2000f8e020f */
[----:B------:R-:W-:Y:S02]  /*4e00*/  @!UP0 UMOV UR5, UR8 ;  /* 0x0000000800058c82 */ /* 0x000fe40008000000 */
[----:B------:R-:W-:Y:S02]  /*4e10*/  UIMAD UR16, UR5, UR17, UR16 ;  /* 0x00000011051072a4 */ /* 0x000fe4000f8e0210 */
[----:B------:R-:W-:Y:S11]  /*4e20*/  UIMAD UR15, UR6, UR34, UR15 ;  /* 0x00000022060f72a4 */ /* 0x000ff6000f8e020f */
[----:B------:R-:W-:Y:S01]  /*4e30*/  @!UPT UIADD3 URZ, UPT, UPT, URZ, URZ, URZ ;  /* 0x000000fffffff290 */ /* 0x000fe2000fffe0ff */
.L_x_63:
[----:B------:R-:W1:Y:S01]  /*4e40*/  @!UP4 LDCU.128 UR8, c[0x0][0xc10] ;  /* 0x00018200ff08c7ac */ /* 0x000e620008000c00 */
[----:B------:R-:W-:Y:S04]  /*4e50*/  MOV R0, UR21 ;  /* 0x0000001500007c02 */ /* 0x000fe80008000f00 */
[----:B------:R-:W-:Y:S01]  /*4e60*/  IABS R0, R0 ;  /* 0x0000000000007213 */ /* 0x000fe20000000000 */
[----:B------:R-:W2:Y:S01]  /*4e70*/  @!UP4 LDCU UR5, c[0x0][0xc0c] ;  /* 0x00018180ff05c7ac */ /* 0x000ea20008000800 */
[----:B-1----:R-:W-:Y:S07]  /*4e80*/  UIMAD.WIDE.U32 UR6, UR16, UR8, URZ ;  /* 0x00000008100672a5 */ /* 0x002fee000f8e00ff */
[----:B------:R-:W-:Y:S01]  /*4e90*/  @!UP4 UMOV UR4, UR7 ;  /* 0x000000070004cc82 */ /* 0x000fe20008000000 */
[----:B--2---:R-:W-:Y:S02]  /*4ea0*/  @!UP4 UISETP.NE.AND UP0, UPT, UR5, 0x1, UPT ;  /* 0x000000010500c88c */ /* 0x004fe4000bf05270 */
[----:B------:R-:W-:Y:S02]  /*4eb0*/  @!UP4 USHF.R.U32.HI UR4, URZ, UR9, UR4 ;  /* 0x00000009ff04c299 */ /* 0x000fe40008011604 */
[----:B------:R-:W-:Y:S02]  /*4ec0*/  UIMAD.WIDE.U32 UR6, UR15, UR11, URZ ;  /* 0x0000000b0f0672a5 */ /* 0x000fe4000f8e00ff */
[----:B------:R-:W-:Y:S02]  /*4ed0*/  @!UP4 USEL UR8, UR16, UR4, !UP0 ;  /* 0x000000041008c287 */ /* 0x000fe4000c000000 */
[----:B------:R-:W-:Y:S03]  /*4ee0*/  @!UP4 UISETP.NE.AND UP0, UPT, UR10, 0x1, UPT ;  /* 0x000000010a00c88c */ /* 0x000fe6000bf05270 */
[----:B------:R-:W-:Y:S02]  /*4ef0*/  @!UP4 UMOV UR6, UR7 ;  /* 0x000000070006cc82 */ /* 0x000fe40008000000 */
[----:B------:R-:W1:Y:S02]  /*4f00*/  @!UP4 LDCU UR4, c[0x0][0xc20] ;  /* 0x00018400ff04c7ac */ /* 0x000e640008000800 */
[----:B-1----:R-:W-:Y:S04]  /*4f10*/  @!UP4 USHF.R.U32.HI UR6, URZ, UR4, UR6 ;  /* 0x00000004ff06c299 */ /* 0x002fe80008011606 */
[----:B------:R-:W-:Y:S04]  /*4f20*/  @!UP4 USEL UR6, UR15, UR6, !UP0 ;  /* 0x000000060f06c287 */ /* 0x000fe8000c000000 */
[----:B------:R-:W-:Y:S02]  /*4f30*/  @!UP4 UIADD3 UR4, UPT, UPT, -UR8, UR6, URZ ;  /* 0x000000060804c290 */ /* 0x000fe4000fffe1ff */
[----:B------:R-:W-:Y:S02]  /*4f40*/  @!UP4 UIADD3 UR6, UPT, UPT, UR8, -UR6, URZ ;  /* 0x800000060806c290 */ /* 0x000fe4000fffe0ff */
[----:B------:R-:W-:Y:S02]  /*4f50*/  @!UP4 UIMAD UR16, UR4, UR5, UR16 ;  /* 0x000000050410c2a4 */ /* 0x000fe4000f8e0210 */
[----:B------:R-:W-:Y:S01]  /*4f60*/  @!UP4 UIMAD UR15, UR6, UR10, UR15 ;  /* 0x0000000a060fc2a4 */ /* 0x000fe2000f8e020f */
[----:B------:R-:W-:Y:S11]  /*4f70*/  BRA.U UP2, `(.L_x_64) ;  /* 0x0000000102107547 */ /* 0x000ff6000b800000 */
[----:B------:R-:W-:Y:S04]  /*4f80*/  MOV R3, UR56 ;  /* 0x0000003800037c02 */ /* 0x000fe80008000f00 */
[----:B------:R-:W-:Y:S04]  /*4f90*/  SHF.L.U32 R12, R3, 0x1f, RZ ;  /* 0x0000001f030c7819 */ /* 0x000fe800000006ff */
[----:B------:R-:W1:Y:S02]  /*4fa0*/  SYNCS.PHASECHK.TRANS64.TRYWAIT P1, [UR20+0xa8], R12 ;  /* 0x0000a80cff0075a7 */ /* 0x000e640008021114 */
[----:B-1----:R-:W-:Y:S05]  /*4fb0*/  @!P1 BRA `(.L_x_65) ;  /* 0x0000005c00649947 */ /* 0x002fea0003800000 */
.L_x_64:
[----:B------:R-:W-:Y:S01]  /*4fc0*/  UISETP.NE.AND UP2, UPT, UR57, URZ, UPT ;  /* 0x000000ff3900728c */ /* 0x000fe2000bf45270 */
[----:B------:R-:W-:Y:S01]  /*4fd0*/  R2UR UR4, R0 ;  /* 0x00000000000472ca */ /* 0x000fe200000e0000 */
[----:B------:R-:W-:Y:S11]  /*4fe0*/  USHF.L.U32 UR11, UR28, 0x7, URZ ;  /* 0x000000071c0b7899 */ /* 0x000ff600080006ff */
[----:B------:R-:W-:Y:S01]  /*4ff0*/  @!UPT UIADD3 URZ, UPT, UPT, URZ, URZ, URZ ;  /* 0x000000fffffff290 */ /* 0x000fe2000fffe0ff */
[----:B------:R-:W-:Y:S07]  /*5000*/  UIMAD.WIDE.U32 UR6, UR43, UR4, URZ ;  /* 0x000000042b0672a5 */ /* 0x000fee000f8e00ff */
[----:B------:R-:W-:Y:S02]  /*5010*/  UMOV UR12, UR7 ;  /* 0x00000007000c7c82 */ /* 0x000fe40008000000 */
[----:B------:R-:W-:Y:S04]  /*5020*/  UIMAD UR4, UR12, UR50, UR4 ;  /* 0x000000320c0472a4 */ /* 0x000fe8000f8e0204 */
[----:B------:R-:W-:Y:S11]  /*5030*/  UISETP.GT.U32.AND UP0, UPT, UR26, UR4, UPT ;  /* 0x000000041a00728c */ /* 0x000ff6000bf04070 */
[----:B------:R-:W-:Y:S02]  /*5040*/  @!UP0 UIADD3 UR4, UPT, UPT, UR4, -UR26, URZ ;  /* 0x8000001a04048290 */ /* 0x000fe4000fffe0ff */
[----:B------:R-:W-:Y:S02]  /*5050*/  @!UP0 UIADD3 UR12, UPT, UPT, UR12, 0x1, URZ ;  /* 0x000000010c0c8890 */ /* 0x000fe4000fffe0ff */
[----:B------:R-:W-:Y:S02]  /*5060*/  UISETP.GE.U32.AND UP0, UPT, UR4, UR26, UPT ;  /* 0x0000001a0400728c */ /* 0x000fe4000bf06070 */
[----:B------:R-:W-:Y:S09]  /*5070*/  ULOP3.LUT UR4, UR21, UR27, URZ, 0x3c, !UPT ;  /* 0x0000001b15047292 */ /* 0x000ff2000f8e3cff */
[----:B------:R-:W-:Y:S02]  /*5080*/  @UP0 UIADD3 UR12, UPT, UPT, UR12, 0x1, URZ ;  /* 0x000000010c0c0890 */ /* 0x000fe4000fffe0ff */
[----:B------:R-:W-:Y:S11]  /*5090*/  UISETP.GE.AND UP0, UPT, UR4, URZ, UPT ;  /* 0x000000ff0400728c */ /* 0x000ff6000bf06270 */
[----:B------:R-:W-:Y:S02]  /*50a0*/  @!UP0 UIADD3 UR12, UPT, UPT, -UR12, URZ, URZ ;  /* 0x000000ff0c0c8290 */ /* 0x000fe4000fffe1ff */
[----:B------:R-:W-:Y:S06]  /*50b0*/  @!UP6 ULOP3.LUT UR12, URZ, UR27, URZ, 0x33, !UPT ;  /* 0x0000001bff0ce292 */ /* 0x000fec000f8e33ff */
[----:B------:R-:W-:Y:S05]  /*50c0*/  IMAD.U32 R0, RZ, RZ, UR12 ;  /* 0x0000000cff007e24 */ /* 0x000fea000f8e00ff */
[----:B------:R-:W-:Y:S04]  /*50d0*/  IABS R0, R0 ;  /* 0x0000000000007213 */ /* 0x000fe80000000000 */
[----:B------:R-:W-:Y:S01]  /*50e0*/  R2UR UR4, R0 ;  /* 0x00000000000472ca */ /* 0x000fe200000e0000 */
[----:B------:R-:W-:Y:S05]  /*50f0*/  IMAD.U32 R0, RZ, RZ, UR29 ;  /* 0x0000001dff007e24 */ /* 0x000fea000f8e00ff */
[----:B------:R-:W-:Y:S04]  /*5100*/  IABS R9, R0 ;  /* 0x0000000000097213 */ /* 0x000fe80000000000 */
[----:B------:R-:W2:Y:S03]  /*5110*/  I2F.RP R16, R9 ;  /* 0x0000000900107306 */ /* 0x000ea60000209400 */
[----:B------:R-:W-:Y:S07]  /*5120*/  UIMAD.WIDE.U32 UR6, UR42, UR4, URZ ;  /* 0x000000042a0672a5 */ /* 0x000fee000f8e00ff */
[----:B------:R-:W-:Y:S02]  /*5130*/  UMOV UR13, UR7 ;  /* 0x00000007000d7c82 */ /* 0x000fe40008000000 */
[----:B------:R-:W-:Y:S01]  /*5140*/  UIADD3 UR5, UPT, UPT, -UR13, URZ, URZ ;  /* 0x000000ff0d057290 */ /* 0x000fe2000fffe1ff */
[----:B--2---:R-:W2:Y:S03]  /*5150*/  MUFU.RCP R0, R16 ;  /* 0x0000001000007308 */ /* 0x004ea60000001000 */
[----:B------:R-:W-:Y:S04]  /*5160*/  UIMAD UR4, UR25, UR5, UR4 ;  /* 0x00000005190472a4 */ /* 0x000fe8000f8e0204 */
[----:B------:R-:W-:Y:S11]  /*5170*/  UISETP.GT.U32.AND UP0, UPT, UR25, UR4, UPT ;  /* 0x000000041900728c */ /* 0x000ff6000bf04070 */
[----:B------:R-:W-:Y:S01]  /*5180*/  @!UP0 UIADD3 UR4, UPT, UPT, UR4, -UR25, URZ ;  /* 0x8000001904048290 */ /* 0x000fe2000fffe0ff */
[----:B--2---:R-:W-:Y:S01]  /*5190*/  VIADD R11, R0, 0xffffffe ;  /* 0x0ffffffe000b7836 */ /* 0x004fe20000000000 */
[----:B------:R-:W-:Y:S02]  /*51a0*/  @!UP0 UIADD3 UR13, UPT, UPT, UR13, 0x1, URZ ;  /* 0x000000010d0d8890 */ /* 0x000fe4000fffe0ff */
[----:B------:R-:W-:Y:S01]  /*51b0*/  UISETP.GE.U32.AND UP0, UPT, UR4, UR25, UPT ;  /* 0x000000190400728c */ /* 0x000fe2000bf06070 */
[----:B------:R-:W1:Y:S01]  /*51c0*/  F2I.FTZ.U32.TRUNC.NTZ R13, R11 ;  /* 0x0000000b000d7305 */ /* 0x000e62000021f000 */
[----:B------:R-:W-:Y:S09]  /*51d0*/  ULOP3.LUT UR4, UR12, UR57, URZ, 0x3c, !UPT ;  /* 0x000000390c047292 */ /* 0x000ff2000f8e3cff */
[----:B------:R-:W-:Y:S02]  /*51e0*/  @UP0 UIADD3 UR13, UPT, UPT, UR13, 0x1, URZ ;  /* 0x000000010d0d0890 */ /* 0x000fe4000fffe0ff */
[----:B------:R-:W-:Y:S01]  /*51f0*/  UISETP.GE.AND UP0, UPT, UR4, URZ, UPT ;  /* 0x000000ff0400728c */ /* 0x000fe2000bf06270 */
[----:B-1----:R-:W-:Y:S05]  /*5200*/  IADD3 R12, PT, PT, RZ, -R13, RZ ;  /* 0x8000000dff0c7210 */ /* 0x002fea0007ffe0ff */
[----:B------:R-:W-:Y:S02]  /*5210*/  IMAD R3, R12, R9, RZ ;  /* 0x000000090c037224 */ /* 0x000fe400078e02ff */
[----:B------:R-:W-:Y:S03]  /*5220*/  IMAD.MOV.U32 R12, RZ, RZ, RZ ;  /* 0x000000ffff0c7224 */ /* 0x000fe600078e00ff */
[----:B------:R-:W-:Y:S02]  /*5230*/  @!UP0 UIADD3 UR13, UPT, UPT, -UR13, URZ, URZ ;  /* 0x000000ff0d0d8290 */ /* 0x000fe4000fffe1ff */
[----:B------:R-:W-:Y:S01]  /*5240*/  @!UP2 ULOP3.LUT UR13, URZ, UR57, URZ, 0x33, !UPT ;  /* 0x00000039ff0da292 */ /* 0x000fe2000f8e33ff */
[----:B------:R-:W-:Y:S01]  /*5250*/  IMAD.HI.U32 R13, R13, R3, R12 ;  /* 0x000000030d0d7227 */ /* 0x000fe200078e000c */
[----:B------:R-:W-:Y:S02]  /*5260*/  UISETP.NE.AND UP2, UPT, UR29, URZ, UPT ;  /* 0x000000ff1d00728c */ /* 0x000fe4000bf45270 */
[----:B------:R-:W-:Y:S02]  /*5270*/  ULOP3.LUT UR4, UR13, UR29, URZ, 0x3c, !UPT ;  /* 0x0000001d0d047292 */ /* 0x000fe4000f8e3cff */
[----:B------:R-:W-:Y:S01]  /*5280*/  UIADD3 UR5, UPT, UPT, -UR13, URZ, URZ ;  /* 0x000000ff0d057290 */ /* 0x000fe2000fffe1ff */
[----:B------:R-:W-:Y:S01]  /*5290*/  IMAD.U32 R0, RZ, RZ, UR13 ;  /* 0x0000000dff007e24 */ /* 0x000fe2000f8e00ff */
[----:B------:R-:W-:Y:S02]  /*52a0*/  UISETP.GE.AND UP0, UPT, UR4, URZ, UPT ;  /* 0x000000ff0400728c */ /* 0x000fe4000bf06270 */
[----:B------:R-:W-:Y:S02]  /*52b0*/  UIADD3 UR4, UPT, UPT, -UR12, URZ, URZ ;  /* 0x000000ff0c047290 */ /* 0x000fe4000fffe1ff */
[----:B------:R-:W-:Y:S01]  /*52c0*/  IABS R0, R0 ;  /* 0x0000000000007213 */ /* 0x000fe20000000000 */
[----:B------:R-:W-:Y:S02]  /*52d0*/  UIMAD UR12, UR57, UR5, UR12 ;  /* 0x00000005390c72a4 */ /* 0x000fe4000f8e020c */
[----:B------:R-:W-:Y:S02]  /*52e0*/  UIMAD UR4, UR27, UR4, UR21 ;  /* 0x000000041b0472a4 */ /* 0x000fe4000f8e0215 */
[----:B------:R-:W-:Y:S02]  /*52f0*/  IMAD.HI.U32 R13, R13, R0, RZ ;  /* 0x000000000d0d7227 */ /* 0x000fe400078e00ff */
[----:B------:R-:W-:Y:S03]  /*5300*/  USHF.L.U32 UR4, UR4, 0x7, URZ ;  /* 0x0000000704047899 */ /* 0x000fe600080006ff */
[----:B------:R-:W-:Y:S05]  /*5310*/  IADD3 R3, PT, PT, -R13, RZ, RZ ;  /* 0x000000ff0d037210 */ /* 0x000fea0007ffe1ff */
[C---:B------:R-:W-:Y:S05]  /*5320*/  IMAD R0, R9.reuse, R3, R0 ;  /* 0x0000000309007224 */ /* 0x040fea00078e0200 */
[----:B------:R-:W-:Y:S11]  /*5330*/  ISETP.GT.U32.AND P1, PT, R9, R0, PT ;  /* 0x000000000900720c */ /* 0x000ff60003f24070 */
[----:B------:R-:W-:Y:S02]  /*5340*/  @!UPT UIADD3 URZ, UPT, UPT, URZ, URZ, URZ ;  /* 0x000000fffffff290 */ /* 0x000fe4000fffe0ff */
[----:B------:R-:W-:Y:S02]  /*5350*/  @!P1 IMAD.IADD R0, R0, 0x1, -R9 ;  /* 0x0000000100009824 */ /* 0x000fe400078e0a09 */
[----:B------:R-:W-:Y:S01]  /*5360*/  @!P1 VIADD R13, R13, 0x1 ;  /* 0x000000010d0d9836 */ /* 0x000fe20000000000 */
[----:B------:R-:W-:Y:S02]  /*5370*/  ISETP.NE.U32.AND P1, PT, RZ, UR30, PT ;  /* 0x0000001eff007c0c */ /* 0x000fe4000bf25070 */
[----:B------:R-:W-:Y:S02]  /*5380*/  ISETP.GE.U32.AND P2, PT, R0, R9, PT ;  /* 0x000000090000720c */ /* 0x000fe40003f46070 */
[----:B------:R-:W-:Y:S02]  /*5390*/  ISETP.NE.AND.EX P1, PT, RZ, UR31, PT, P1 ;  /* 0x0000001fff007c0c */ /* 0x000fe4000bf25310 */
[----:B------:R-:W-:Y:S09]  /*53a0*/  SHF.L.U32 R9, R10, 0x1f, RZ ;  /* 0x0000001f0a097819 */ /* 0x000ff200000006ff */
[----:B------:R-:W-:Y:S04]  /*53b0*/  @P2 IADD3 R13, PT, PT, R13, 0x1, RZ ;  /* 0x000000010d0d2810 */ /* 0x000fe80007ffe0ff */
[----:B------:R-:W-:Y:S11]  /*53c0*/  R2UR UR14, R13 ;  /* 0x000000000d0e72ca */ /* 0x000ff600000e0000 */
[----:B------:R-:W-:Y:S02]  /*53d0*/  @!UPT UIADD3 URZ, UPT, UPT, URZ, URZ, URZ ;  /* 0x000000fffffff290 */ /* 0x000fe4000fffe0ff */
[----:B------:R-:W-:Y:S02]  /*53e0*/  @!UP0 UIADD3 UR14, UPT, UPT, -UR14, URZ, URZ ;  /* 0x000000ff0e0e8290 */ /* 0x000fe4000fffe1ff */
[----:B------:R-:W-:Y:S04]  /*53f0*/  @!UP2 ULOP3.LUT UR14, URZ, UR29, URZ, 0x33, !UPT ;  /* 0x0000001dff0ea292 */ /* 0x000fe8000f8e33ff */
[----:B------:R-:W-:Y:S04]  /*5400*/  UIADD3 UR6, UPT, UPT, -UR14, URZ, URZ ;  /* 0x000000ff0e067290 */ /* 0x000fe8000fffe1ff */
[----:B------:R-:W-:Y:S01]  /*5410*/  UIMAD UR13, UR29, UR6, UR13 ;  /* 0x000000061d0d72a4 */ /* 0x000fe2000f8e020d */
[----:B------:R-:W-:Y:S11]  /*5420*/  BRA.U !UP5, `(.L_x_66) ;  /* 0x000000010d387547 */ /* 0x000ff6000b800000 */
[----:B------:R-:W-:Y:S01]  /*5430*/  UISETP.NE.AND UP1, UPT, UR55, URZ, UPT ;  /* 0x000000ff3700728c */ /* 0x000fe2000bf25270 */
[----:B------:R-:W-:Y:S01]  /*5440*/  HFMA2 R0, -RZ, RZ, 0, 5.9604644775390625e-08 ;  /* 0x00000001ff007431 */ /* 0x000fe200000001ff */
[----:B------:R-:W1:Y:S01]  /*5450*/  LDCU.64 UR8, c[0x0][0x358] ;  /* 0x00006b00ff0877ac */ /* 0x000e620008000a00 */
[----:B------:R-:W-:Y:S03]  /*5460*/  IMAD.MOV.U32 R89, RZ, RZ, 0x1 ;  /* 0x00000001ff597424 */ /* 0x000fe600078e00ff */
[----:B------:R-:W-:Y:S05]  /*5470*/  PLOP3.LUT P2, PT, PT, PT, UP1, 0x80, 0x8 ;  /* 0x000000000008781c */ /* 0x000fea0003f4f018 */
[----:B------:R-:W2:Y:S01]  /*5480*/  @UP1 LDCU.64 UR6, c[0x0][0x988] ;  /* 0x00013100ff0617ac */ /* 0x000ea20008000a00 */
[----:B------:R-:W-:Y:S07]  /*5490*/  @UP1 UIMAD UR5, UR49, UR30, URZ ;  /* 0x0000001e310512a4 */ /* 0x000fee000f8e02ff */
[----:B------:R-:W-:Y:S01]  /*54a0*/  @!P2 PRMT R89, R0, 0x7610, R89 ;  /* 0x000076100059a816 */ /* 0x000fe20000000059 */
[----:B--2---:R-:W-:Y:S03]  /*54b0*/  @UP1 UIMAD.WIDE UR6, UR5, 0x4, UR6 ;  /* 0x00000004050618a5 */ /* 0x004fe6000f8e0206 */
[----:B------:R-:W2:Y:S03]  /*54c0*/  @!UP1 LDCU UR5, c[0x0][0x980] ;  /* 0x00013000ff0597ac */ /* 0x000ea60008000800 */
[----:B------:R-:W-:Y:S01]  /*54d0*/  IMAD.U32 R12, RZ, RZ, UR6 ;  /* 0x00000006ff0c7e24 */ /* 0x000fe2000f8e00ff */
[----:B------:R-:W-:Y:S05]  /*54e0*/  MOV R13, UR7 ;  /* 0x00000007000d7c02 */ /* 0x000fea0008000f00 */
[----:B-1---5:R1:W5:Y:S02]  /*54f0*/  @P2 LDG.E R41, desc[UR8][R12.64] ;  /* 0x000000080c292981 */ /* 0x022364000c1e1900 */
[----:B-12---:R-:W-:Y:S07]  /*5500*/  @!P2 IMAD.U32 R41, RZ, RZ, UR5 ;  /* 0x00000005ff29ae24 */ /* 0x006fee000f8e00ff */
.L_x_66:
[----:B-----5:R-:W-:Y:S01]  /*5510*/  @!P1 FSETP.EQ.AND P3, PT, R41, RZ, PT ;  /* 0x000000ff2900920b */ /* 0x020fe20003f62000 */
[----:B------:R-:W-:Y:S01]  /*5520*/  @!UPT UIADD3 URZ, UPT, UPT, URZ, URZ, URZ ;  /* 0x000000fffffff290 */ /* 0x000fe2000fffe0ff */
[----:B------:R-:W-:Y:S11]  /*5530*/  @!P1 BRA `(.L_x_67) ;  /* 0x0000000000149947 */ /* 0x000ff60003800000 */
[----:B------:R-:W-:Y:S02]  /*5540*/  LOP3.LUT P1, RZ, R89, 0xff, RZ, 0xc0, !PT ;  /* 0x000000ff59ff7812 */ /* 0x000fe4000782c0ff */
[----:B------:R-:W-:Y:S04]  /*5550*/  PLOP3.LUT P3, PT, PT, PT, UP1, 0x80, 0x8 ;  /* 0x000000000008781c */ /* 0x000fe80003f6f018 */
[----:B------:R-:W-:Y:S07]  /*5560*/  PLOP3.LUT P3, PT, P3, PT, PT, 0x8, 0x80 ;  /* 0x000000000080781c */ /* 0x000fee0001f6e170 */
[----:B------:R-:W-:Y:S11]  /*5570*/  @P1 FSETP.EQ.AND P3, PT, R41, RZ, PT ;  /* 0x000000ff2900120b */ /* 0x000ff60003f62000 */
[----:B------:R-:W-:Y:S02]  /*5580*/  @!UPT UIADD3 URZ, UPT, UPT, URZ, URZ, URZ ;  /* 0x000000fffffff290 */ /* 0x000fe4000fffe0ff */
.L_x_67:
[----:B------:R-:W1:Y:S01]  /*5590*/  SYNCS.PHASECHK.TRANS64.TRYWAIT P1, [UR20+0x80], R9 ;  /* 0x00008009ff0075a7 */ /* 0x000e620008021114 */
[----:B------:R-:W-:Y:S04]  /*55a0*/  ELECT P2, URZ, PT ;  /* 0x0000000000ff782f */ /* 0x000fe80003840000 */
[----:B------:R-:W-:Y:S01]  /*55b0*/  PLOP3.LUT P2, PT, P3, P2, PT, 0xf2, 0x2f ;  /* 0x00000000002f781c */ /* 0x000fe20001f45e72 */
[----:B------:R-:W-:Y:S01]  /*55c0*/  @!UPT UIADD3 URZ, UPT, UPT, URZ, URZ, URZ ;  /* 0x000000fffffff290 */ /* 0x000fe2000fffe0ff */
[----:B-1----:R-:W-:Y:S11]  /*55d0*/  @!P1 BRA `(.L_x_68) ;  /* 0x0000005400f49947 */ /* 0x002ff60003800000 */
.L_x_156:
[----:B------:R-:W-:Y:S01]  /*55e0*/  @!P2 IADD3 R3, P1, PT, R14, 0x680, RZ ;  /* 0x000006800e03a810 */ /* 0x000fe20007f3e0ff */
[----:B------:R-:W-:Y:S01]  /*55f0*/  VOTEU.ALL UP0, P2 ;  /* 0x0000000000ff7886 */ /* 0x000fe20001000000 */
[----:B------:R-:W-:Y:S01]  /*5600*/  UMOV UR22, 0x0 ;  /* 0x0000000000167882 */ /* 0x000fe20000000000 */
[----:B------:R-:W-:Y:S01]  /*5610*/  UMOV UR23, 0x10000000 ;  /* 0x1000000000177882 */ /* 0x000fe20000000000 */
[----:B------:R-:W-:Y:S01]  /*5620*/  @!P2 R2UR UR6, R3 ;  /* 0x000000000306a2ca */ /* 0x000fe200000e0000 */
[----:B-1----:R-:W-:Y:S01]  /*5630*/  @!P2 IMAD.X R0, RZ, RZ, R15, P1 ;  /* 0x000000ffff00a224 */ /* 0x002fe200008e060f */
[----:B------:R-:W-:Y:S01]  /*5640*/  @!UP0 UIADD3 UR8, UPT, UPT, UR20, 0x200, URZ ;  /* 0x0000020014088890 */ /* 0x000fe2000fffe0ff */
[----:B------:R-:W-:Y:S03]  /*5650*/  VOTEU.ALL UP0, P2 ;  /* 0x0000000000ff7886 */ /* 0x000fe60001000000 */
[----:B------:R-:W-:Y:S01]  /*5660*/  @!P2 R2UR UR5, R0 ;  /* 0x000000000005a2ca */ /* 0x000fe200000e0000 */
[----:B------:R-:W-:Y:S01]  /*5670*/  @!P2 IMAD.MOV.U32 R0, RZ, RZ, 0x2000 ;  /* 0x00002000ff00a424 */ /* 0x000fe200078e00ff */
[----:B------:R-:W-:Y:S01]  /*5680*/  @!UP0 UMOV UR9, UR38 ;  /* 0x0000002600098c82 */ /* 0x000fe20008000000 */
[----:B------:R-:W-:Y:S04]  /*5690*/  @!UP0 UMOV UR10, UR4 ;  /* 0x00000004000a8c82 */ /* 0x000fe80008000000 */
[----:B------:R-:W-:Y:S05]  /*56a0*/  IMAD.U32 R12, RZ, RZ, UR6 ;  /* 0x00000006ff0c7e24 */ /* 0x000fea000f8e00ff */
[----:B------:R-:W-:Y:S01]  /*56b0*/  @!P2 R2UR UR6, R12 ;  /* 0x000000000c06a2ca */ /* 0x000fe200000e0000 */
[----:B------:R-:W-:Y:S05]  /*56c0*/  IMAD.U32 R13, RZ, RZ, UR5 ;  /* 0x00000005ff0d7e24 */ /* 0x000fea000f8e00ff */
[----:B------:R-:W-:Y:S11]  /*56d0*/  @!P2 R2UR UR7, R13 ;  /* 0x000000000d07a2ca */ /* 0x000ff600000e0000 */
[----:B------:R-:W-:Y:S02]  /*56e0*/  @!UPT UIADD3 URZ, UPT, UPT, URZ, URZ, URZ ;  /* 0x000000fffffff290 */ /* 0x000fe4000fffe0ff */
[----:B------:R1:W-:Y:S01]  /*56f0*/  @!UP0 UTMALDG.5D [UR8], [UR6], desc[UR22] ;  /* 0x00001608060085b4 */ /* 0x0003e20008021000 */
[----:B------:R1:W-:Y:S01]  /*5700*/  @!P2 SYNCS.ARRIVE.TRANS64.RED.A0TR RZ, [UR20+0x60], R0 ;  /* 0x00006000ffffa9a7 */ /* 0x0003e20008300414 */
[----:B------:R-:W-:Y:S01]  /*5710*/  SYNCS.ARRIVE.TRANS64.RED.A1T0 RZ, [UR54], RZ ;  /* 0x000000ffffff79a7 */ /* 0x000fe20008100436 */
[----:B------:R-:W2:Y:S02]  /*5720*/  SYNCS.PHASECHK.TRANS64.TRYWAIT P1, [UR20+0x88], R9 ;  /* 0x00008809ff0075a7 */ /* 0x000ea40008021114 */
[----:B-12---:R-:W-:Y:S05]  /*5730*/  @!P1 BRA `(.L_x_69) ;  /* 0x0000005400b49947 */ /* 0x006fea0003800000 */
.L_x_158:
[----:B------:R-:W-:Y:S01]  /*5740*/  @!P2 IADD3 R3, P1, PT, R14, 0x680, RZ ;  /* 0x000006800e03a810 */ /* 0x000fe20007f3e0ff */
[----:B------:R-:W-:Y:S01]  /*5750*/  VOTEU.ALL UP0, P2 ;  /* 0x0000000000ff7886 */ /* 0x000fe20001000000 */
[----:B------:R-:W-:Y:S01]  /*5760*/  UMOV UR22, 0x0 ;  /* 0x0000000000167882 */ /* 0x000fe20000000000 */
[----:B------:R-:W-:Y:S01]  /*5770*/  UMOV UR23, 0x10000000 ;  /* 0x1000000000177882 */ /* 0x000fe20000000000 */
[----:B------:R-:W-:Y:S01]  /*5780*/  @!P2 R2UR UR6, R3 ;  /* 0x000000000306a2ca */ /* 0x000fe200000e0000 */
[----:B-1----:R-:W-:Y:S01]  /*5790*/  @!P2 IMAD.X R0, RZ, RZ, R15, P1 ;  /* 0x000000ffff00a224 */ /* 0x002fe200008e060f */
[----:B------:R-:W-:Y:S02]  /*57a0*/  @!UP0 UIADD3 UR8, UPT, UPT, UR20, 0x2200, URZ ;  /* 0x0000220014088890 */ /* 0x000fe4000fffe0ff */
[----:B------:R-:W-:Y:S02]  /*57b0*/  @!UP0 UIADD3 UR10, UPT, UPT, UR4, 0x20, URZ ;  /* 0x00000020040a8890 */ /* 0x000fe4000fffe0ff */
[----:B------:R-:W-:Y:S01]  /*57c0*/  @!P2 R2UR UR5, R0 ;  /* 0x000000000005a2ca */ /* 0x000fe200000e0000 */
[----:B------:R-:W-:Y:S01]  /*57d0*/  VOTEU.ALL UP0, P2 ;  /* 0x0000000000ff7886 */ /* 0x000fe20001000000 */
[----:B------:R-:W-:Y:S04]  /*57e0*/  @!P2 IMAD.MOV.U32 R0, RZ, RZ, 0x2000 ;  /* 0x00002000ff00a424 */ /* 0x000fe800078e00ff */
[----:B------:R-:W-:Y:S01]  /*57f0*/  @!UP0 UMOV UR9, UR37 ;  /* 0x0000002500098c82 */ /* 0x000fe20008000000 */
        /* <DEDUP_REMOVED lines=10> */
.L_x_160:
[----:B------:R-:W-:Y:S01]  /*58a0*/  @!P2 IADD3 R3, P1, PT, R14, 0x680, RZ ;  /* 0x000006800e03a810 */ /* 0x000fe20007f3e0ff */
[----:B------:R-:W-:Y:S01]  /*58b0*/  VOTEU.ALL UP0, P2 ;  /* 0x0000000000ff7886 */ /* 0x000fe20001000000 */
[----:B------:R-:W-:Y:S01]  /*58c0*/  UMOV UR22, 0x0 ;  /* 0x0000000000167882 */ /* 0x000fe20000000000 */
[----:B------:R-:W-:Y:S01]  /*58d0*/  UMOV UR23, 0x10000000 ;  /* 0x1000000000177882 */ /* 0x000fe20000000000 */
[----:B------:R-:W-:Y:S01]  /*58e0*/  @!P2 R2UR UR6, R3 ;  /* 0x000000000306a2ca */ /* 0x000fe200000e0000 */
[----:B-1----:R-:W-:Y:S01]  /*58f0*/  @!P2 IMAD.X R0, RZ, RZ, R15, P1 ;  /* 0x000000ffff00a224 */ /* 0x002fe200008e060f */
[----:B------:R-:W-:Y:S01]  /*5900*/  @!UP0 UIADD3 UR8, UPT, UPT, UR20, 0x4200, URZ ;  /* 0x0000420014088890 */ /* 0x000fe2000fffe0ff */
[----:B------:R-:W-:Y:S01]  /*5910*/  @P0 SHF.R.U32.HI R4, RZ, 0x10, R5 ;  /* 0x00000010ff040819 */ /* 0x000fe20000011605 */
[----:B------:R-:W-:Y:S02]  /*5920*/  @!UP0 UIADD3 UR10, UPT, UPT, UR4, 0x40, URZ ;  /* 0x00000040040a8890 */ /* 0x000fe4000fffe0ff */
[----:B------:R-:W-:Y:S01]  /*5930*/  @!P2 R2UR UR5, R0 ;  /* 0x000000000005a2ca */ /* 0x000fe200000e0000 */
[----:B------:R-:W-:Y:S01]  /*5940*/  VOTEU.ALL UP0, P2 ;  /* 0x0000000000ff7886 */ /* 0x000fe20001000000 */
[----:B------:R-:W-:Y:S01]  /*5950*/  @!P2 IMAD.MOV.U32 R0, RZ, RZ, 0x2000 ;  /* 0x00002000ff00a424 */ /* 0x000fe200078e00ff */
[----:B------:R-:W-:Y:S03]  /*5960*/  @P0 R2UR UR49, R4 ;  /* 0x00000000043102ca */ /* 0x000fe600000e0000 */
        /* <DEDUP_REMOVED lines=11> */
.L_x_162:
[----:B------:R-:W-:Y:S01]  /*5a20*/  @!P2 IADD3 R3, P0, PT, R14, 0x680, RZ ;  /* 0x000006800e03a810 */ /* 0x000fe20007f1e0ff */
[----:B------:R-:W-:Y:S01]  /*5a30*/  VOTEU.ALL UP0, P2 ;  /* 0x0000000000ff7886 */ /* 0x000fe20001000000 */
[----:B------:R-:W-:Y:S01]  /*5a40*/  UMOV UR6, 0x0 ;  /* 0x0000000000067882 */ /* 0x000fe20000000000 */
[----:B------:R-:W-:Y:S01]  /*5a50*/  UMOV UR7, 0x10000000 ;  /* 0x1000000000077882 */ /* 0x000fe20000000000 */
[----:B------:R-:W-:Y:S01]  /*5a60*/  @!P2 R2UR UR5, R3 ;  /* 0x000000000305a2ca */ /* 0x000fe200000e0000 */
[----:B-1----:R-:W-:Y:S01]  /*5a70*/  @!P2 IMAD.X R0, RZ, RZ, R15, P0 ;  /* 0x000000ffff00a224 */ /* 0x002fe200000e060f */
[----:B------:R-:W-:Y:S01]  /*5a80*/  @!UP0 UIADD3 UR10, UPT, UPT, UR4, 0x60, URZ ;  /* 0x00000060040a8890 */ /* 0x000fe2000fffe0ff */
[----:B------:R-:W-:Y:S01]  /*5a90*/  LOP3.LUT R10, R10, 0x1, RZ, 0x3c, !PT ;  /* 0x000000010a0a7812 */ /* 0x000fe200078e3cff */
[----:B------:R-:W-:Y:S01]  /*5aa0*/  @!UP0 UIADD3 UR8, UPT, UPT, UR20, 0x6200, URZ ;  /* 0x0000620014088890 */ /* 0x000fe2000fffe0ff */
[----:B------:R-:W-:Y:S01]  /*5ab0*/  LOP3.LUT R8, R8, 0x1, RZ, 0x3c, !PT ;  /* 0x0000000108087812 */ /* 0x000fe200078e3cff */
[----:B------:R-:W-:Y:S01]  /*5ac0*/  @!UP0 UIADD3 UR9, UPT, UPT, UR20, 0x78, URZ ;  /* 0x0000007814098890 */ /* 0x000fe2000fffe0ff */
[----:B------:R-:W-:Y:S01]  /*5ad0*/  @!P2 R2UR UR4, R0 ;  /* 0x000000000004a2ca */ /* 0x000fe200000e0000 */
[----:B------:R-:W-:Y:S01]  /*5ae0*/  VOTEU.ALL UP0, P2 ;  /* 0x0000000000ff7886 */ /* 0x000fe20001000000 */
[----:B------:R-:W-:Y:S02]  /*5af0*/  UIADD3 UR21, UPT, UPT, UR15, UR47, URZ ;  /* 0x0000002f0f157290 */ /* 0x000fe4000fffe0ff */
[----:B------:R-:W-:Y:S02]  /*5b00*/  UIADD3 UR28, UPT, UPT, UR16, UR46, URZ ;  /* 0x0000002e101c7290 */ /* 0x000fe4000fffe0ff */
[----:B------:R-:W-:Y:S01]  /*5b10*/  IMAD.U32 R4, RZ, RZ, UR5 ;  /* 0x00000005ff047e24 */ /* 0x000fe2000f8e00ff */
[----:B------:R-:W-:Y:S06]  /*5b20*/  UPLOP3.LUT UP2, UPT, UPT, UPT, UPT, 0x80, 0x8 ;  /* 0x000000000008789c */ /* 0x000fec0003f4f070 */
[----:B------:R-:W-:Y:S01]  /*5b30*/  IMAD.U32 R5, RZ, RZ, UR4 ;  /* 0x00000004ff057e24 */ /* 0x000fe2000f8e00ff */
[----:B------:R-:W-:Y:S04]  /*5b40*/  @!P2 R2UR UR4, R4 ;  /* 0x000000000404a2ca */ /* 0x000fe800000e0000 */
[----:B------:R-:W-:Y:S11]  /*5b50*/  @!P2 R2UR UR5, R5 ;  /* 0x000000000505a2ca */ /* 0x000ff600000e0000 */
[----:B------:R-:W-:Y:S02]  /*5b60*/  @!UPT UIADD3 URZ, UPT, UPT, URZ, URZ, URZ ;  /* 0x000000fffffff290 */ /* 0x000fe4000fffe0ff */
[----:B------:R1:W-:Y:S01]  /*5b70*/  @!UP0 UTMALDG.5D [UR8], [UR4], desc[UR6] ;  /* 0x00000608040085b4 */ /* 0x0003e20008021000 */
[----:B------:R1:W-:Y:S01]  /*5b80*/  @!P2 SYNCS.ARRIVE.TRANS64.RED.A0TR RZ, [UR20+0x78], R2 ;  /* 0x00007802ffffa9a7 */ /* 0x0003e20008300414 */
[----:B------:R-:W-:Y:S01]  /*5b90*/  SYNCS.ARRIVE.TRANS64.RED.A1T0 RZ, [UR51], RZ ;  /* 0x000000ffffff79a7 */ /* 0x000fe20008100433 */
[----:B------:R-:W-:Y:S05]  /*5ba0*/  BRA.U UP3, `(.L_x_72) ;  /* 0xffffffed03847547 */ /* 0x000fea000b83ffff */
[----:B------:R-:W-:-:S04]  /*5bb0*/  SHF.L.U32 R3, R10, 0x1f, RZ ;  /* 0x0000001f0a037819 */ /* 0x000fc800000006ff */
[----:B------:R-:W2:Y:S02]  /*5bc0*/  SYNCS.PHASECHK.TRANS64.TRYWAIT P0, [UR20+0x80], R3 ;  /* 0x00008003ff0075a7 */ /* 0x000ea40008001114 */
[----:B--2---:R-:W-:Y:S05]  /*5bd0*/  @!P0 BRA `(.L_x_73) ;  /* 0x0000005000d48947 */ /* 0x004fea0003800000 */
.L_x_164:
[----:B------:R-:W3:Y:S02]  /*5be0*/  SYNCS.PHASECHK.TRANS64.TRYWAIT P0, [UR20+0x88], R3 ;  /* 0x00008803ff0075a7 */ /* 0x000ee40008001114 */
[----:B---3--:R-:W-:Y:S05]  /*5bf0*/  @!P0 BRA `(.L_x_74) ;  /* 0x0000005000e48947 */ /* 0x008fea0003800000 */
.L_x_166:
[----:B------:R-:W3:Y:S02]  /*5c00*/  SYNCS.PHASECHK.TRANS64.TRYWAIT P0, [UR20+0x90], R3 ;  /* 0x00009003ff0075a7 */ /* 0x000ee40008001114 */
[----:B---3--:R-:W-:Y:S05]  /*5c10*/  @!P0 BRA `(.L_x_75) ;  /* 0x0000005000f48947 */ /* 0x008fea0003800000 */
.L_x_168:
[----:B--2---:R-:W-:-:S07]  /*5c20*/  MOV R0, UR20 ;  /* 0x0000001400007c02 */ /* 0x004fce0008000f00 */
.L_x_76:
[----:B--2---:R-:W-:-:S04]  /*5c30*/  SHF.L.U32 R3, R10, 0x1f, RZ ;  /* 0x0000001f0a037819 */ /* 0x004fc800000006ff */
[----:B------:R2:W3:Y:S03]  /*5c40*/  SYNCS.PHASECHK.TRANS64.TRYWAIT P0, [R0+URZ+0x98], R3 ;  /* 0x00009803000075a7 */ /* 0x0004e600080011ff */
[----:B---3--:R-:W-:Y:S05]  /*5c50*/  @!P0 NANOSLEEP.SYNCS 0x989680 ;  /* 0x009896800000895d */ /* 0x008fea0003900000 */
[----:B------:R-:W3:Y:S02]  /*5c60*/  @!P0 SYNCS.PHASECHK.TRANS64 P0, [R0+URZ+0x98], R3 ;  /* 0x00009803000085a7 */ /* 0x000ee400080010ff */
[----:B-1-3--:R-:W-:Y:S05]  /*5c70*/  @P0 EXIT ;  /* 0x000000000000094d */ /* 0x00afea0003800000 */
[----:B------:R-:W-:Y:S05]  /*5c80*/  BRA `(.L_x_76) ;  /* 0xfffffffc00e87947 */ /* 0x000fea000383ffff */
.L_x_61:
[----:B------:R-:W-:-:S06]  /*5c90*/  UISETP.GE.AND UP0, UPT, UR18, 0x4, UPT ;  /* 0x000000041200788c */ /* 0x000fcc000bf06270 */
[----:B------:R-:W-:-:S13]  /*5ca0*/  PLOP3.LUT P0, PT, PT, PT, UP0, 0x80, 0x8 ;  /* 0x000000000008781c */ /* 0x000fda0003f0f008 */
[----:B-1----:R-:W-:Y:S05]  /*5cb0*/  @!P0 EXIT ;  /* 0x000000000000894d */ /* 0x002fea0003800000 */
[----:B------:R-:W1:Y:S08]  /*5cc0*/  S2UR UR4, SR_CgaCtaId ;  /* 0x00000000000479c3 */ /* 0x000e700000008800 */
[----:B------:R-:W-:Y:S01]  /*5cd0*/  BAR.SYNC.DEFER_BLOCKING 0x6, 0xa0 ;  /* 0x0182800000007b1d */ /* 0x000fe20000010000 */
[C---:B------:R-:W-:Y:S01]  /*5ce0*/  IMAD.SHL.U32 R0, R87.reuse, 0x20, RZ ;  /* 0x0000002057007824 */ /* 0x040fe200078e00ff */
[C---:B------:R-:W-:Y:S01]  /*5cf0*/  LOP3.LUT R88, R87.reuse, 0x60, RZ, 0xc0, !PT ;  /* 0x0000006057587812 */ /* 0x040fe200078ec0ff */
[C---:B------:R-:W-:Y:S01]  /*5d00*/  IMAD.SHL.U32 R5, R87.reuse, 0x4, RZ ;  /* 0x0000000457057824 */ /* 0x040fe200078e00ff */
[C---:B------:R-:W-:Y:S01]  /*5d10*/  LOP3.LUT R3, R87.reuse, 0x2, RZ, 0xc0, !PT ;  /* 0x0000000257037812 */ /* 0x040fe200078ec0ff */
[----:B------:R-:W-:Y:S01]  /*5d20*/  IMAD.U32 R37, R87, 0x10000, RZ ;  /* 0x0001000057257824 */ /* 0x000fe200078e00ff */
[----:B------:R-:W-:-:S02]  /*5d30*/  UMOV UR50, 0x400 ;  /* 0x0000040000327882 */ /* 0x000fc40000000000 */
[----:B------:R-:W2:Y:S01]  /*5d40*/  LDC.64 R78, c[0x0][0x9b0] ;  /* 0x00026c00ff4e7b82 */ /* 0x000ea20000000a00 */
[----:B------:R-:W3:Y:S01]  /*5d50*/  LDCU.64 UR6, c[0x0][0x990] ;  /* 0x00013200ff0677ac */ /* 0x000ee20008000a00 */
[----:B------:R-:W-:Y:S01]  /*5d60*/  LOP3.LUT R2, R0, 0xc0, RZ, 0xc0, !PT ;  /* 0x000000c000027812 */ /* 0x000fe200078ec0ff */
[----:B------:R-:W-:Y:S01]  /*5d70*/  HFMA2 R83, -RZ, RZ, 0, 0 ;  /* 0x00000000ff537431 */ /* 0x000fe200000001ff */
[----:B------:R-:W-:Y:S01]  /*5d80*/  LOP3.LUT R87, R87, 0x4, RZ, 0xc0, !PT ;  /* 0x0000000457577812 */ /* 0x000fe200078ec0ff */
[----:B------:R-:W-:Y:S01]  /*5d90*/  USHF.R.S32.HI UR53, URZ, 0x1f, UR5 ;  /* 0x0000001fff357899 */ /* 0x000fe20008011405 */
[----:B------:R-:W-:Y:S01]  /*5da0*/  LOP3.LUT R5, R2, 0x18, R5, 0xf8, !PT ;  /* 0x0000001802057812 */ /* 0x000fe200078ef805 */
[----:B------:R-:W-:Y:S01]  /*5db0*/  IMAD.MOV.U32 R85, RZ, RZ, 0x1 ;  /* 0x00000001ff557424 */ /* 0x000fe200078e00ff */
[----:B------:R-:W4:Y:S01]  /*5dc0*/  LDC.64 R76, c[0x0][0x9a8] ;  /* 0x00026a00ff4c7b82 */ /* 0x000f220000000a00 */
[----:B------:R-:W-:Y:S01]  /*5dd0*/  ULEA.HI UR53, UR53, UR5, URZ, 0x7 ;  /* 0x0000000535357291 */ /* 0x000fe2000f8f38ff */
[----:B------:R-:W-:Y:S01]  /*5de0*/  LOP3.LUT R5, R5, 0xf20, R0, 0xf8, !PT ;  /* 0x00000f2005057812 */ /* 0x000fe200078ef800 */
[----:B------:R-:W-:Y:S01]  /*5df0*/  IMAD.MOV.U32 R36, RZ, RZ, RZ ;  /* 0x000000ffff247224 */ /* 0x000fe200078e00ff */
[----:B------:R-:W-:Y:S01]  /*5e00*/  LOP3.LUT R37, R37, 0x600000, RZ, 0xc0, !PT ;  /* 0x0060000025257812 */ /* 0x000fe200078ec0ff */
[----:B------:R-:W-:Y:S01]  /*5e10*/  IMAD.MOV.U32 R84, RZ, RZ, RZ ;  /* 0x000000ffff547224 */ /* 0x000fe200078e00ff */
[----:B------:R-:W2:Y:S01]  /*5e20*/  LDCU UR62, c[0x0][0x370] ;  /* 0x00006e00ff3e77ac */ /* 0x000ea20008000800 */
[----:B-1----:R-:W-:Y:S01]  /*5e30*/  ULEA UR50, UR4, UR50, 0x18 ;  /* 0x0000003204327291 */ /* 0x002fe2000f8ec0ff */
[----:B---3--:R-:W-:Y:S01]  /*5e40*/  MOV R92, UR6 ;  /* 0x00000006005c7c02 */ /* 0x008fe20008000f00 */
[----:B------:R-:W-:Y:S01]  /*5e50*/  IMAD.U32 R91, RZ, RZ, UR7 ;  /* 0x00000007ff5b7e24 */ /* 0x000fe2000f8e00ff */
[----:B------:R-:W1:Y:S01]  /*5e60*/  LDCU UR48, c[0x0][0xc0c] ;  /* 0x00018180ff3077ac */ /* 0x000e620008000800 */
[----:B------:R-:W-:-:S05]  /*5e70*/  UIADD3 UR4, UPT, UPT, UR50, 0x200, URZ ;  /* 0x0000020032047890 */ /* 0x000fca000fffe0ff */
[----:B------:R-:W3:Y:S01]  /*5e80*/  LDS R6, [UR50+0x100] ;  /* 0x00010032ff067984 */ /* 0x000ee20008000800 */
[----:B------:R-:W1:Y:S01]  /*5e90*/  LDCU UR38, c[0x0][0xc30] ;  /* 0x00018600ff2677ac */ /* 0x000e620008000800 */
[----:B------:R-:W-:Y:S01]  /*5ea0*/  MOV R80, UR4 ;  /* 0x0000000400507c02 */ /* 0x000fe20008000f00 */
[----:B------:R-:W1:Y:S03]  /*5eb0*/  LDCU.64 UR60, c[0x0][0x988] ;  /* 0x00013100ff3c77ac */ /* 0x000e660008000a00 */
[----:B------:R-:W-:Y:S01]  /*5ec0*/  LEA R86, R5, R80, 0x1 ;  /* 0x0000005005567211 */ /* 0x000fe200078e08ff */
[----:B------:R-:W1:Y:S04]  /*5ed0*/  LDCU.64 UR46, c[0x0][0xc28] ;  /* 0x00018500ff2e77ac */ /* 0x000e680008000a00 */
[--C-:B------:R-:W-:Y:S01]  /*5ee0*/  IMAD R96, R3, -0x10, R86.reuse ;  /* 0xfffffff003607824 */ /* 0x100fe200078e0256 */
[----:B------:R-:W1:Y:S01]  /*5ef0*/  LDCU.128 UR56, c[0x0][0xc10] ;  /* 0x00018200ff3877ac */ /* 0x000e620008000c00 */
[----:B------:R-:W-:Y:S01]  /*5f00*/  IMAD R94, R87, -0x10, R86 ;  /* 0xfffffff0575e7824 */ /* 0x000fe200078e0256 */
[----:B------:R-:W1:Y:S01]  /*5f10*/  LDCU UR55, c[0x0][0x374] ;  /* 0x00006e80ff3777ac */ /* 0x000e620008000800 */
[----:B------:R-:W-:Y:S01]  /*5f20*/  USHF.R.S32.HI UR53, URZ, 0x7, UR53 ;  /* 0x00000007ff357899 */ /* 0x000fe20008011435 */
[----:B------:R-:W-:Y:S01]  /*5f30*/  UMOV UR54, URZ ;  /* 0x000000ff00367c82 */ /* 0x000fe20008000000 */
[----:B------:R-:W-:Y:S01]  /*5f40*/  UMOV UR51, URZ ;  /* 0x000000ff00337c82 */ /* 0x000fe20008000000 */
[C---:B---3--:R-:W-:Y:S01]  /*5f50*/  VIADD R7, R6.reuse, 0x80 ;  /* 0x0000008006077836 */ /* 0x048fe20000000000 */
[----:B------:R-:W-:-:S04]  /*5f60*/  LOP3.LUT R6, R6, 0xffff, RZ, 0xc0, !PT ;  /* 0x0000ffff06067812 */ /* 0x000fc800078ec0ff */
[----:B------:R-:W-:-:S05]  /*5f70*/  LOP3.LUT R7, R7, 0xffff, RZ, 0xc0, !PT ;  /* 0x0000ffff07077812 */ /* 0x000fca00078ec0ff */
[----:B-12-4-:R3:W-:Y:S02]  /*5f80*/  STL.64 [R1], R6 ;  /* 0x0000000601007387 */ /* 0x0167e40000100a00 */
.L_x_120:
[----:B------:R-:W-:Y:S04]  /*5f90*/  SHF.L.U32 R3, R83, 0x1f, RZ ;  /* 0x0000001f53037819 */ /* 0x000fe800000006ff */
[----:B-1----:R-:W1:Y:S02]  /*5fa0*/  SYNCS.PHASECHK.TRANS64.TRYWAIT P0, [UR50+0xb0], R3 ;  /* 0x0000b003ff0075a7 */ /* 0x002e640008001132 */
[----:B-1-3--:R-:W-:Y:S05]  /*5fb0*/  @!P0 BRA `(.L_x_77) ;  /* 0x0000005000248947 */ /* 0x00afea0003800000 */
.L_x_170:
[----:B---3--:R-:W2:Y:S01]  /*5fc0*/  LDS.128 R4, [UR50+0xf0] ;  /* 0x0000f032ff047984 */ /* 0x008ea20008000c00 */
[----:B------:R-:W-:Y:S02]  /*5fd0*/  UIADD3 UR4, UPT, UPT, UR50, 0xb8, URZ ;  /* 0x000000b832047890 */ /* 0x000fe4000fffe0ff */
[----:B------:R-:W-:Y:S02]  /*5fe0*/  UISETP.GE.AND UP0, UPT, UR39, 0x1, UPT ;  /* 0x000000012700788c */ /* 0x000fe4000bf06270 */
[----:B------:R-:W-:Y:S01]  /*5ff0*/  UPRMT UR4, URZ, 0x654, UR4 ;  /* 0x00000654ff047896 */ /* 0x000fe20008000004 */
        /* <DEDUP_REMOVED lines=10> */
[----:B------:R-:W-:Y:S01]  /*60a0*/  PLOP3.LUT P0, PT, PT, PT, UP1, 0x80, 0x8 ;  /* 0x000000000008781c */ /* 0x000fe20003f0f018 */
[----:B------:R-:W-:Y:S11]  /*60b0*/  UP2UR UR63, UPR, URZ, 0x2 ;  /* 0x00000002ff3f7883 */ /* 0x000ff60008000000 */
[----:B------:R-:W-:Y:S01]  /*60c0*/  @!UPT UIADD3 URZ, UPT, UPT, URZ, URZ, URZ ;  /* 0x000000fffffff290 */ /* 0x000fe2000fffe0ff */
[----:B------:R-:W-:Y:S02]  /*60d0*/  @P0 MOV R2, R4 ;  /* 0x0000000400020202 */ /* 0x000fe40000000f00 */
[----:B-1----:R-:W-:Y:S02]  /*60e0*/  @P0 LOP3.LUT R0, R5, 0xffff, RZ, 0xc0, !PT ;  /* 0x0000ffff05000812 */ /* 0x002fe400078ec0ff */
[----:B------:R-:W-:Y:S02]  /*60f0*/  @P0 R2UR UR6, R2 ;  /* 0x00000000020602ca */ /* 0x000fe400000e0000 */
[----:B------:R-:W-:Y:S01]  /*6100*/  @P0 R2UR UR5, R0 ;  /* 0x00000000000502ca */ /* 0x000fe200000e0000 */
[----:B------:R-:W-:Y:S05]  /*6110*/  IMAD.U32 R0, RZ, RZ, UR53 ;  /* 0x00000035ff007e24 */ /* 0x000fea000f8e00ff */
[----:B------:R-:W-:Y:S05]  /*6120*/  IABS R2, R0 ;  /* 0x0000000000027213 */ /* 0x000fea0000000000 */
[----:B------:R-:W-:Y:S02]  /*6130*/  @UP1 UMOV UR37, UR6 ;  /* 0x0000000600251c82 */ /* 0x000fe40008000000 */
[----:B------:R-:W-:Y:S01]  /*6140*/  @UP1 UMOV UR36, UR5 ;  /* 0x0000000500241c82 */ /* 0x000fe20008000000 */
[----:B------:R-:W-:Y:S05]  /*6150*/  BRA.U !UP0, `(.L_x_78) ;  /* 0x0000000108cc7547 */ /* 0x000fea000b800000 */
[----:B------:R-:W1:Y:S01]  /*6160*/  LDCU UR9, c[0x0][0xc20] ;  /* 0x00018400ff0977ac */ /* 0x000e620008000800 */
[----:B------:R-:W-:Y:S02]  /*6170*/  UIMAD.WIDE.U32 UR4, UR55, UR59, URZ ;  /* 0x0000003b370472a5 */ /* 0x000fe4000f8e00ff */
[----:B------:R-:W-:Y:S02]  /*6180*/  UIMAD.WIDE.U32 UR6, UR62, UR56, URZ ;  /* 0x000000383e0672a5 */ /* 0x000fe4000f8e00ff */
[----:B------:R-:W-:Y:S02]  /*6190*/  UIMAD.WIDE.U32 UR10, UR36, UR59, URZ ;  /* 0x0000003b240a72a5 */ /* 0x000fe4000f8e00ff */
[----:B------:R-:W-:Y:S02]  /*61a0*/  UISETP.NE.AND UP0, UPT, UR58, 0x1, UPT ;  /* 0x000000013a00788c */ /* 0x000fe4000bf05270 */
[----:B------:R-:W-:Y:S02]  /*61b0*/  UISETP.NE.AND UP1, UPT, UR48, 0x1, UPT ;  /* 0x000000013000788c */ /* 0x000fe4000bf25270 */
[----:B------:R-:W-:Y:S02]  /*61c0*/  UISETP.NE.AND UP2, UPT, UR39, 0x1, UPT ;  /* 0x000000012700788c */ /* 0x000fe4000bf45270 */
[----:B------:R-:W-:Y:S01]  /*61d0*/  UIMAD.WIDE.U32 UR12, UR37, UR56, URZ ;  /* 0x00000038250c72a5 */ /* 0x000fe2000f8e00ff */
[----:B------:R-:W-:Y:S01]  /*61e0*/  UMOV UR4, UR5 ;  /* 0x0000000500047c82 */ /* 0x000fe20008000000 */
[----:B------:R-:W-:Y:S01]  /*61f0*/  UMOV UR6, UR11 ;  /* 0x0000000b00067c82 */ /* 0x000fe20008000000 */
[----:B-1----:R-:W-:Y:S03]  /*6200*/  USHF.R.U32.HI UR8, URZ, UR9, UR4 ;  /* 0x00000009ff087299 */ /* 0x002fe60008011604 */
[----:B------:R-:W-:Y:S02]  /*6210*/  UMOV UR4, UR7 ;  /* 0x0000000700047c82 */ /* 0x000fe40008000000 */
[----:B------:R-:W-:Y:S02]  /*6220*/  USHF.R.U32.HI UR5, URZ, UR57, UR4 ;  /* 0x00000039ff057299 */ /* 0x000fe40008011604 */
[----:B------:R-:W-:Y:S02]  /*6230*/  USEL UR4, UR55, UR8, !UP0 ;  /* 0x0000000837047287 */ /* 0x000fe4000c000000 */
[----:B------:R-:W-:Y:S02]  /*6240*/  USHF.R.U32.HI UR8, URZ, UR9, UR6 ;  /* 0x00000009ff087299 */ /* 0x000fe40008011606 */
[----:B------:R-:W-:Y:S02]  /*6250*/  UIMAD.WIDE.U32 UR6, UR4, UR46, URZ ;  /* 0x0000002e040672a5 */ /* 0x000fe4000f8e00ff */
[----:B------:R-:W-:Y:S02]  /*6260*/  USEL UR9, UR62, UR5, !UP1 ;  /* 0x000000053e097287 */ /* 0x000fe4000c800000 */
[----:B------:R-:W-:Y:S02]  /*6270*/  USEL UR8, UR36, UR8, !UP0 ;  /* 0x0000000824087287 */ /* 0x000fe4000c000000 */
[----:B------:R-:W-:Y:S01]  /*6280*/  UIMAD.WIDE.U32 UR10, UR9, UR46, URZ ;  /* 0x0000002e090a72a5 */ /* 0x000fe2000f8e00ff */
[----:B------:R-:W-:Y:S01]  /*6290*/  UMOV UR6, UR7 ;  /* 0x0000000700067c82 */ /* 0x000fe20008000000 */
[----:B------:R-:W-:Y:S01]  /*62a0*/  UMOV UR5, UR13 ;  /* 0x0000000d00057c82 */ /* 0x000fe20008000000 */
[----:B------:R-:W-:Y:S02]  /*62b0*/  @UP2 USHF.R.U32.HI UR4, URZ, UR47, UR6 ;  /* 0x0000002fff042299 */ /* 0x000fe40008011606 */
[----:B------:R-:W-:Y:S02]  /*62c0*/  USHF.R.U32.HI UR5, URZ, UR57, UR5 ;  /* 0x00000039ff057299 */ /* 0x000fe40008011605 */
[----:B------:R-:W-:Y:S02]  /*62d0*/  UIMAD UR4, UR39, UR4, URZ ;  /* 0x00000004270472a4 */ /* 0x000fe4000f8e02ff */
[----:B------:R-:W-:Y:S02]  /*62e0*/  USEL UR5, UR37, UR5, !UP1 ;  /* 0x0000000525057287 */ /* 0x000fe4000c800000 */
[----:B------:R-:W-:Y:S01]  /*62f0*/  UISETP.GE.AND UP0, UPT, UR8, UR4, UPT ;  /* 0x000000040800728c */ /* 0x000fe2000bf06270 */
[----:B------:R-:W-:Y:S01]  /*6300*/  UMOV UR6, UR11 ;  /* 0x0000000b00067c82 */ /* 0x000fe20008000000 */
[----:B------:R-:W-:Y:S02]  /*6310*/  UIMAD.WIDE.U32 UR10, UR8, UR46, URZ ;  /* 0x0000002e080a72a5 */ /* 0x000fe4000f8e00ff */
[----:B------:R-:W-:Y:S04]  /*6320*/  @UP2 USHF.R.U32.HI UR9, URZ, UR47, UR6 ;  /* 0x0000002fff092299 */ /* 0x000fe80008011606 */
[----:B------:R-:W-:Y:S01]  /*6330*/  UIMAD UR6, UR39, UR9, URZ ;  /* 0x00000009270672a4 */ /* 0x000fe2000f8e02ff */
[----:B------:R-:W-:Y:S03]  /*6340*/  UMOV UR4, UR11 ;  /* 0x0000000b00047c82 */ /* 0x000fe60008000000 */
[----:B------:R-:W-:Y:S02]  /*6350*/  UISETP.GE.OR UP0, UPT, UR5, UR6, UP0 ;  /* 0x000000060500728c */ /* 0x000fe40008706670 */
[----:B------:R-:W-:Y:S02]  /*6360*/  USHF.R.U32.HI UR4, URZ, UR47, UR4 ;  /* 0x0000002fff047299 */ /* 0x000fe40008011604 */
[----:B------:R-:W-:Y:S02]  /*6370*/  UIMAD.WIDE.U32 UR6, UR5, UR46, URZ ;  /* 0x0000002e050672a5 */ /* 0x000fe4000f8e00ff */
[----:B------:R-:W-:Y:S02]  /*6380*/  USEL UR11, UR8, UR4, !UP2 ;  /* 0x00000004080b7287 */ /* 0x000fe4000d000000 */
[----:B------:R-:W-:Y:S02]  /*6390*/  UIADD3 UR6, UPT, UPT, -UR5, URZ, URZ ;  /* 0x000000ff05067290 */ /* 0x000fe4000fffe1ff */
[----:B------:R-:W-:Y:S02]  /*63a0*/  UIADD3 UR10, UPT, UPT, -UR11, URZ, URZ ;  /* 0x000000ff0b0a7290 */ /* 0x000fe4000fffe1ff */
[----:B------:R-:W-:Y:S02]  /*63b0*/  UIMAD UR6, UR48, UR6, UR37 ;  /* 0x00000006300672a4 */ /* 0x000fe4000f8e0225 */
[----:B------:R-:W-:Y:S01]  /*63c0*/  UIMAD UR10, UR39, UR10, UR8 ;  /* 0x0000000a270a72a4 */ /* 0x000fe2000f8e0208 */
[----:B------:R-:W-:Y:S01]  /*63d0*/  @!UP0 UMOV UR4, UR7 ;  /* 0x0000000700048c82 */ /* 0x000fe20008000000 */
[----:B------:R-:W-:Y:S02]  /*63e0*/  UIADD3 UR7, UPT, UPT, -UR8, URZ, URZ ;  /* 0x000000ff08077290 */ /* 0x000fe4000fffe1ff */
[----:B------:R-:W-:Y:S04]  /*63f0*/  @!UP0 USHF.R.U32.HI UR4, URZ, UR47, UR4 ;  /* 0x0000002fff048299 */ /* 0x000fe80008011604 */
[----:B------:R-:W-:Y:S04]  /*6400*/  @!UP0 USEL UR4, UR5, UR4, !UP2 ;  /* 0x0000000405048287 */ /* 0x000fe8000d000000 */
[----:B------:R-:W-:Y:S02]  /*6410*/  @!UP0 UIMAD UR9, UR9, UR10, UR4 ;  /* 0x0000000a090982a4 */ /* 0x000fe4000f8e0204 */
[----:B------:R-:W-:Y:S02]  /*6420*/  @!UP0 UIADD3 UR10, UPT, UPT, UR11, -UR4, URZ ;  /* 0x800000040b0a8290 */ /* 0x000fe4000fffe0ff */
[----:B------:R-:W-:Y:S02]  /*6430*/  UIMAD UR4, UR58, UR7, UR36 ;  /* 0x000000073a0472a4 */ /* 0x000fe4000f8e0224 */
[----:B------:R-:W-:Y:S03]  /*6440*/  @!UP0 UIMAD UR8, UR10, UR39, UR5 ;  /* 0x000000270a0882a4 */ /* 0x000fe6000f8e0205 */
[----:B------:R-:W-:Y:S02]  /*6450*/  @!UP0 UMOV UR5, UR9 ;  /* 0x0000000900058c82 */ /* 0x000fe40008000000 */
[----:B------:R-:W-:Y:S02]  /*6460*/  UIMAD UR37, UR5, UR48, UR6 ;  /* 0x00000030052572a4 */ /* 0x000fe4000f8e0206 */
[----:B------:R-:W-:Y:S11]  /*6470*/  UIMAD UR36, UR8, UR58, UR4 ;  /* 0x0000003a082472a4 */ /* 0x000ff6000f8e0204 */
[----:B------:R-:W-:Y:S01]  /*6480*/  @!UPT UIADD3 URZ, UPT, UPT, URZ, URZ, URZ ;  /* 0x000000fffffff290 */ /* 0x000fe2000fffe0ff */
.L_x_78:
[----:B------:R-:W1:Y:S01]  /*6490*/  LDCU UR16, c[0x0][0x388] ;  /* 0x00007100ff1077ac */ /* 0x000e620008000800 */
[----:B------:R-:W-:Y:S01]  /*64a0*/  R2UR UR6, R2 ;  /* 0x00000000020672ca */ /* 0x000fe200000e0000 */
[----:B------:R-:W-:Y:S01]  /*64b0*/  IMAD R2, R36, 0x4, R1 ;  /* 0x0000000424027824 */ /* 0x000fe200078e0201 */
[----:B------:R-:W-:Y:S01]  /*64c0*/  IABS R0, R0 ;  /* 0x0000000000007213 */ /* 0x000fe20000000000 */
[----:B------:R-:W2:Y:S01]  /*64d0*/  LDCU UR11, c[0x0][0x38c] ;  /* 0x00007180ff0b77ac */ /* 0x000ea20008000800 */
[----:B------:R-:W-:Y:S01]  /*64e0*/  @P0 SHF.R.U32.HI R4, RZ, 0x10, R5 ;  /* 0x00000010ff040819 */ /* 0x000fe20000011605 */
[----:B------:R-:W-:Y:S01]  /*64f0*/  BSSY.RECONVERGENT B6, `(.L_x_79) ;  /* 0x0000094000067945 */ /* 0x000fe20003800200 */
[----:B------:R-:W-:Y:S01]  /*6500*/  R2UR UR17, R97 ;  /* 0x00000000611172ca */ /* 0x000fe200000e0000 */
[----:B------:R-:W-:Y:S01]  /*6510*/  USHF.L.U32 UR42, UR28, 0x7, URZ ;  /* 0x000000071c2a7899 */ /* 0x000fe200080006ff */
[----:B------:R-:W5:Y:S01]  /*6520*/  LDL R2, [R2] ;  /* 0x0000000002027983 */ /* 0x000f620000100800 */
[----:B------:R-:W-:Y:S01]  /*6530*/  IMAD.MOV R0, RZ, RZ, -R0 ;  /* 0x000000ffff007224 */ /* 0x000fe200078e0a00 */
[----:B------:R-:W-:Y:S02]  /*6540*/  @P0 R2UR UR17, R4 ;  /* 0x00000000041102ca */ /* 0x000fe400000e0000 */
[----:B------:R-:W-:Y:S01]  /*6550*/  LOP3.LUT P0, RZ, R80, 0x1b0, RZ, 0xc0, !PT ;  /* 0x000001b050ff7812 */ /* 0x000fe2000780c0ff */
[----:B------:R-:W3:Y:S10]  /*6560*/  I2F.RP R10, UR6 ;  /* 0x00000006000a7d06 */ /* 0x000ef40008209400 */
[----:B------:R-:W-:Y:S01]  /*6570*/  IMAD.U32 R97, RZ, RZ, UR17 ;  /* 0x00000011ff617e24 */ /* 0x000fe2000f8e00ff */
[----:B---3--:R-:W3:Y:S01]  /*6580*/  MUFU.RCP R3, R10 ;  /* 0x0000000a00037308 */ /* 0x008ee20000001000 */
[----:B-1----:R-:W-:Y:S02]  /*6590*/  IMAD.U32 R8, RZ, RZ, UR16 ;  /* 0x00000010ff087e24 */ /* 0x002fe4000f8e00ff */
[----:B---3--:R-:W-:Y:S07]  /*65a0*/  VIADD R9, R3, 0xffffffe ;  /* 0x0ffffffe03097836 */ /* 0x008fee0000000000 */
[----:B------:R-:W1:Y:S02]  /*65b0*/  F2I.FTZ.U32.TRUNC.NTZ R3, R9 ;  /* 0x0000000900037305 */ /* 0x000e64000021f000 */
[----:B-1----:R-:W-:Y:S02]  /*65c0*/  R2UR UR5, R3 ;  /* 0x00000000030572ca */ /* 0x002fe400000e0000 */
[----:B------:R-:W-:Y:S01]  /*65d0*/  IABS R3, R8 ;  /* 0x0000000800037213 */ /* 0x000fe20000000000 */
[----:B------:R-:W-:Y:S03]  /*65e0*/  IMAD.U32 R8, RZ, RZ, UR21 ;  /* 0x00000015ff087e24 */ /* 0x000fe6000f8e00ff */
[----:B------:R-:W-:Y:S02]  /*65f0*/  R2UR UR7, R3 ;  /* 0x00000000030772ca */ /* 0x000fe400000e0000 */
[----:B------:R-:W-:Y:S04]  /*6600*/  IABS R8, R8 ;  /* 0x0000000800087213 */ /* 0x000fe80000000000 */
[----:B------:R-:W-:Y:S01]  /*6610*/  R2UR UR9, R8 ;  /* 0x00000000080972ca */ /* 0x000fe200000e0000 */
[----:B------:R-:W-:Y:S04]  /*6620*/  UIADD3 UR4, UPT, UPT, URZ, -UR5, URZ ;  /* 0x80000005ff047290 */ /* 0x000fe8000fffe0ff */
[----:B------:R-:W-:Y:S02]  /*6630*/  UIMAD UR8, UR4, UR6, URZ ;  /* 0x00000006040872a4 */ /* 0x000fe4000f8e02ff */
[----:B------:R-:W1:Y:S01]  /*6640*/  I2F.RP R3, UR7 ;  /* 0x0000000700037d06 */ /* 0x000e620008209400 */
[----:B------:R-:W-:Y:S02]  /*6650*/  UMOV UR4, URZ ;  /* 0x000000ff00047c82 */ /* 0x000fe40008000000 */
[----:B------:R-:W-:Y:S02]  /*6660*/  UIMAD.WIDE.U32 UR4, UR5, UR8, UR4 ;  /* 0x00000008050472a5 */ /* 0x000fe4000f8e0004 */
[----:B------:R-:W-:Y:S05]  /*6670*/  R2UR UR8, R0 ;  /* 0x00000000000872ca */ /* 0x000fea00000e0000 */
[----:B------:R-:W-:Y:S02]  /*6680*/  UMOV UR4, UR5 ;  /* 0x0000000500047c82 */ /* 0x000fe40008000000 */
[----:B------:R-:W-:Y:S01]  /*6690*/  UIMAD.WIDE.U32 UR4, UR4, UR9, URZ ;  /* 0x00000009040472a5 */ /* 0x000fe2000f8e00ff */
[----:B-1----:R-:W1:Y:S06]  /*66a0*/  MUFU.RCP R3, R3 ;  /* 0x0000000300037308 */ /* 0x002e6c0000001000 */
[----:B------:R-:W-:Y:S02]  /*66b0*/  UMOV UR43, UR5 ;  /* 0x00000005002b7c82 */ /* 0x000fe40008000000 */
[----:B------:R-:W-:Y:S04]  /*66c0*/  UIMAD UR4, UR43, UR8, UR9 ;  /* 0x000000082b0472a4 */ /* 0x000fe8000f8e0209 */
[----:B------:R-:W-:Y:S01]  /*66d0*/  UISETP.GT.U32.AND UP0, UPT, UR6, UR4, UPT ;  /* 0x000000040600728c */ /* 0x000fe2000bf04070 */
[----:B-1----:R-:W-:Y:S10]  /*66e0*/  VIADD R8, R3, 0xffffffe ;  /* 0x0ffffffe03087836 */ /* 0x002ff40000000000 */
[----:B------:R-:W-:Y:S01]  /*66f0*/  @!UP0 UIADD3 UR4, UPT, UPT, UR4, -UR6, URZ ;  /* 0x8000000604048290 */ /* 0x000fe2000fffe0ff */
[----:B------:R-:W1:Y:S01]  /*6700*/  F2I.FTZ.U32.TRUNC.NTZ R0, R8 ;  /* 0x0000000800007305 */ /* 0x000e62000021f000 */
[----:B------:R-:W-:Y:S02]  /*6710*/  @!UP0 UIADD3 UR43, UPT, UPT, UR43, 0x1, URZ ;  /* 0x000000012b2b8890 */ /* 0x000fe4000fffe0ff */
[----:B------:R-:W-:Y:S02]  /*6720*/  UISETP.GE.U32.AND UP2, UPT, UR4, UR6, UPT ;  /* 0x000000060400728c */ /* 0x000fe4000bf46070 */
[----:B------:R-:W-:Y:S02]  /*6730*/  ULOP3.LUT UR4, UR21, UR53, URZ, 0x3c, !UPT ;  /* 0x0000003515047292 */ /* 0x000fe4000f8e3cff */
[----:B------:R-:W-:Y:S02]  /*6740*/  UISETP.NE.AND UP0, UPT, UR53, URZ, UPT ;  /* 0x000000ff3500728c */ /* 0x000fe4000bf05270 */
[----:B------:R-:W-:Y:S05]  /*6750*/  UISETP.GE.AND UP1, UPT, UR4, URZ, UPT ;  /* 0x000000ff0400728c */ /* 0x000fea000bf26270 */
[----:B------:R-:W-:Y:S01]  /*6760*/  @UP2 UIADD3 UR43, UPT, UPT, UR43, 0x1, URZ ;  /* 0x000000012b2b2890 */ /* 0x000fe2000fffe0ff */
[----:B-1----:R-:W-:Y:S05]  /*6770*/  R2UR UR5, R0 ;  /* 0x00000000000572ca */ /* 0x002fea00000e0000 */
[----:B------:R-:W-:Y:S02]  /*6780*/  @!UP1 UIADD3 UR43, UPT, UPT, -UR43, URZ, URZ ;  /* 0x000000ff2b2b9290 */ /* 0x000fe4000fffe1ff */
[----:B------:R-:W-:Y:S06]  /*6790*/  @!UP0 ULOP3.LUT UR43, URZ, UR53, URZ, 0x33, !UPT ;  /* 0x00000035ff2b8292 */ /* 0x000fec000f8e33ff */
[----:B------:R-:W-:Y:S01]  /*67a0*/  UIADD3 UR4, UPT, UPT, URZ, -UR5, URZ ;  /* 0x80000005ff047290 */ /* 0x000fe2000fffe0ff */
[----:B------:R-:W-:Y:S03]  /*67b0*/  IMAD.U32 R0, RZ, RZ, UR43 ;  /* 0x0000002bff007e24 */ /* 0x000fe6000f8e00ff */
[----:B------:R-:W-:Y:S02]  /*67c0*/  UIMAD UR6, UR4, UR7, URZ ;  /* 0x00000007040672a4 */ /* 0x000fe4000f8e02ff */
[----:B------:R-:W-:Y:S01]  /*67d0*/  IABS R0, R0 ;  /* 0x0000000000007213 */ /* 0x000fe20000000000 */
[----:B------:R-:W-:Y:S02]  /*67e0*/  UMOV UR4, URZ ;  /* 0x000000ff00047c82 */ /* 0x000fe40008000000 */
[----:B------:R-:W-:Y:S01]  /*67f0*/  UIMAD.WIDE.U32 UR4, UR5, UR6, UR4 ;  /* 0x00000006050472a5 */ /* 0x000fe2000f8e0004 */
[----:B------:R-:W-:Y:S01]  /*6800*/  R2UR UR8, R0 ;  /* 0x00000000000872ca */ /* 0x000fe200000e0000 */
[----:B--2---:R-:W-:Y:S05]  /*6810*/  IMAD.U32 R0, RZ, RZ, UR11 ;  /* 0x0000000bff007e24 */ /* 0x004fea000f8e00ff */
[----:B------:R-:W-:Y:S01]  /*6820*/  UMOV UR4, UR5 ;  /* 0x0000000500047c82 */ /* 0x000fe20008000000 */
[----:B------:R-:W-:Y:S04]  /*6830*/  IABS R9, R0 ;  /* 0x0000000000097213 */ /* 0x000fe80000000000 */
[----:B------:R-:W1:Y:S02]  /*6840*/  I2F.RP R0, R9 ;  /* 0x0000000900007306 */ /* 0x000e640000209400 */
[----:B------:R-:W-:Y:S07]  /*6850*/  UIMAD.WIDE.U32 UR4, UR4, UR8, URZ ;  /* 0x00000008040472a5 */ /* 0x000fee000f8e00ff */
[----:B------:R-:W-:Y:S02]  /*6860*/  UMOV UR44, UR5 ;  /* 0x00000005002c7c82 */ /* 0x000fe40008000000 */
[----:B------:R-:W-:Y:S04]  /*6870*/  UIADD3 UR4, UPT, UPT, -UR44, URZ, URZ ;  /* 0x000000ff2c047290 */ /* 0x000fe8000fffe1ff */
[----:B------:R-:W-:Y:S01]  /*6880*/  UIMAD UR4, UR7, UR4, UR8 ;  /* 0x00000004070472a4 */ /* 0x000fe2000f8e0208 */
[----:B-1----:R-:W1:Y:S03]  /*6890*/  MUFU.RCP R0, R0 ;  /* 0x0000000000007308 */ /* 0x002e660000001000 */
[----:B------:R-:W-:Y:S11]  /*68a0*/  UISETP.GT.U32.AND UP0, UPT, UR7, UR4, UPT ;  /* 0x000000040700728c */ /* 0x000ff6000bf04070 */
[----:B------:R-:W-:Y:S02]  /*68b0*/  @!UP0 UIADD3 UR4, UPT, UPT, UR4, -UR7, URZ ;  /* 0x8000000704048290 */ /* 0x000fe4000fffe0ff */
[----:B------:R-:W-:Y:S01]  /*68c0*/  @!UP0 UIADD3 UR44, UPT, UPT, UR44, 0x1, URZ ;  /* 0x000000012c2c8890 */ /* 0x000fe2000fffe0ff */
[----:B-1----:R-:W-:Y:S01]  /*68d0*/  IADD3 R10, PT, PT, R0, 0xffffffe, RZ ;  /* 0x0ffffffe000a7810 */ /* 0x002fe20007ffe0ff */
[----:B------:R-:W-:Y:S02]  /*68e0*/  UISETP.GE.U32.AND UP1, UPT, UR4, UR7, UPT ;  /* 0x000000070400728c */ /* 0x000fe4000bf26070 */
[----:B------:R-:W-:Y:S01]  /*68f0*/  ULOP3.LUT UR4, UR43, UR16, URZ, 0x3c, !UPT ;  /* 0x000000102b047292 */ /* 0x000fe2000f8e3cff */
[----:B------:R-:W1:Y:S03]  /*6900*/  F2I.FTZ.U32.TRUNC.NTZ R11, R10 ;  /* 0x0000000a000b7305 */ /* 0x000e66000021f000 */
[----:B------:R-:W-:Y:S05]  /*6910*/  UISETP.GE.AND UP0, UPT, UR4, URZ, UPT ;  /* 0x000000ff0400728c */ /* 0x000fea000bf06270 */
[----:B------:R-:W-:Y:S02]  /*6920*/  @UP1 UIADD3 UR44, UPT, UPT, UR44, 0x1, URZ ;  /* 0x000000012c2c1890 */ /* 0x000fe4000fffe0ff */
[----:B------:R-:W-:Y:S04]  /*6930*/  UISETP.NE.AND UP1, UPT, UR16, URZ, UPT ;  /* 0x000000ff1000728c */ /* 0x000fe8000bf25270 */
[----:B------:R-:W-:Y:S01]  /*6940*/  @!UP0 UIADD3 UR44, UPT, UPT, -UR44, URZ, URZ ;  /* 0x000000ff2c2c8290 */ /* 0x000fe2000fffe1ff */
[--C-:B-1----:R-:W-:Y:S02]  /*6950*/  IMAD.MOV R8, RZ, RZ, -R11.reuse ;  /* 0x000000ffff087224 */ /* 0x102fe400078e0a0b */
[----:B------:R-:W-:Y:S02]  /*6960*/  IMAD.MOV.U32 R10, RZ, RZ, RZ ;  /* 0x000000ffff0a7224 */ /* 0x000fe400078e00ff */
[----:B------:R-:W-:Y:S02]  /*6970*/  IMAD R3, R8, R9, RZ ;  /* 0x0000000908037224 */ /* 0x000fe400078e02ff */
[----:B------:R-:W-:Y:S02]  /*6980*/  @!UP1 ULOP3.LUT UR44, URZ, UR16, URZ, 0x33, !UPT ;  /* 0x00000010ff2c9292 */ /* 0x000fe4000f8e33ff */
[----:B------:R-:W-:Y:S01]  /*6990*/  UISETP.NE.AND UP1, UPT, UR38, 0x1, UPT ;  /* 0x000000012600788c */ /* 0x000fe2000bf25270 */
[----:B------:R-:W-:Y:S04]  /*69a0*/  IMAD.HI.U32 R11, R11, R3, R10 ;  /* 0x000000030b0b7227 */ /* 0x000fe800078e000a */
[----:B------:R-:W-:Y:S05]  /*69b0*/  IMAD.U32 R0, RZ, RZ, UR44 ;  /* 0x0000002cff007e24 */ /* 0x000fea000f8e00ff */
[----:B------:R-:W-:Y:S01]  /*69c0*/  IABS R0, R0 ;  /* 0x0000000000007213 */ /* 0x000fe20000000000 */
[----:B------:R-:W1:Y:S04]  /*69d0*/  @!UP1 LDCU.128 UR12, c[0x0][0xc10] ;  /* 0x00018200ff0c97ac */ /* 0x000e680008000c00 */
[----:B------:R-:W-:Y:S01]  /*69e0*/  IMAD.HI.U32 R11, R11, R0, RZ ;  /* 0x000000000b0b7227 */ /* 0x000fe200078e00ff */
[----:B------:R-:W2:Y:S03]  /*69f0*/  @!UP1 LDCU UR10, c[0x0][0xc20] ;  /* 0x00018400ff0a97ac */ /* 0x000ea60008000800 */
[----:B------:R-:W-:Y:S01]  /*6a00*/  IMAD.MOV R3, RZ, RZ, -R11 ;  /* 0x000000ffff037224 */ /* 0x000fe200078e0a0b */
[----:B------:R-:W3:Y:S03]  /*6a10*/  @!UP1 LDCU UR5, c[0x0][0xc0c] ;  /* 0x00018180ff0597ac */ /* 0x000ee60008000800 */
[C---:B------:R-:W-:Y:S01]  /*6a20*/  IMAD R0, R9.reuse, R3, R0 ;  /* 0x0000000309007224 */ /* 0x040fe200078e0200 */
[----:B-1----:R-:W-:Y:S04]  /*6a30*/  UIMAD.WIDE.U32 UR6, UR36, UR15, URZ ;  /* 0x0000000f240672a5 */ /* 0x002fe8000f8e00ff */
[----:B------:R-:W-:Y:S01]  /*6a40*/  ISETP.GT.U32.AND P1, PT, R9, R0, PT ;  /* 0x000000000900720c */ /* 0x000fe20003f24070 */
[----:B------:R-:W-:Y:S02]  /*6a50*/  UIMAD.WIDE.U32 UR8, UR37, UR12, URZ ;  /* 0x0000000c250872a5 */ /* 0x000fe4000f8e00ff */
[----:B------:R-:W-:Y:S02]  /*6a60*/  @!UP1 UISETP.NE.AND UP0, UPT, UR14, 0x1, UPT ;  /* 0x000000010e00988c */ /* 0x000fe4000bf05270 */
[----:B------:R-:W-:Y:S01]  /*6a70*/  ULOP3.LUT UR8, UR44, UR11, URZ, 0x3c, !UPT ;  /* 0x0000000b2c087292 */ /* 0x000fe2000f8e3cff */
[----:B------:R-:W-:Y:S02]  /*6a80*/  @!UP1 UMOV UR6, UR7 ;  /* 0x0000000700069c82 */ /* 0x000fe40008000000 */
[----:B------:R-:W-:Y:S01]  /*6a90*/  @!UP1 UMOV UR4, UR9 ;  /* 0x0000000900049c82 */ /* 0x000fe20008000000 */
[----:B--2---:R-:W-:Y:S02]  /*6aa0*/  @!UP1 USHF.R.U32.HI UR6, URZ, UR10, UR6 ;  /* 0x0000000aff069299 */ /* 0x004fe40008011606 */
[----:B---3--:R-:W-:Y:S02]  /*6ab0*/  @!UP1 UISETP.NE.AND UP2, UPT, UR5, 0x1, UPT ;  /* 0x000000010500988c */ /* 0x008fe4000bf45270 */
[----:B------:R-:W-:Y:S01]  /*6ac0*/  @!UP1 USHF.R.U32.HI UR4, URZ, UR13, UR4 ;  /* 0x0000000dff049299 */ /* 0x000fe20008011604 */
[-C--:B------:R-:W-:Y:S01]  /*6ad0*/  @!P1 IADD3 R0, PT, PT, R0, -R9.reuse, RZ ;  /* 0x8000000900009210 */ /* 0x080fe20007ffe0ff */
[----:B------:R-:W-:Y:S01]  /*6ae0*/  @!UP1 USEL UR6, UR36, UR6, !UP0 ;  /* 0x0000000624069287 */ /* 0x000fe2000c000000 */
[----:B------:R-:W-:Y:S01]  /*6af0*/  @!P1 VIADD R11, R11, 0x1 ;  /* 0x000000010b0b9836 */ /* 0x000fe20000000000 */
[----:B------:R-:W-:Y:S01]  /*6b00*/  @!UP1 USEL UR7, UR37, UR4, !UP2 ;  /* 0x0000000425079287 */ /* 0x000fe2000d000000 */
[----:B------:R-:W-:Y:S01]  /*6b10*/  ISETP.GE.U32.AND P2, PT, R0, R9, PT ;  /* 0x000000090000720c */ /* 0x000fe20003f46070 */
[----:B------:R-:W-:Y:S02]  /*6b20*/  UISETP.GE.AND UP0, UPT, UR8, URZ, UPT ;  /* 0x000000ff0800728c */ /* 0x000fe4000bf06270 */
[----:B------:R-:W-:Y:S02]  /*6b30*/  UISETP.NE.AND UP2, UPT, UR11, URZ, UPT ;  /* 0x000000ff0b00728c */ /* 0x000fe4000bf45270 */
[----:B------:R-:W-:Y:S02]  /*6b40*/  @!UP1 UIADD3 UR4, UPT, UPT, -UR7, UR6, URZ ;  /* 0x0000000607049290 */ /* 0x000fe4000fffe1ff */
[----:B------:R-:W-:Y:S02]  /*6b50*/  @!UP1 UIADD3 UR6, UPT, UPT, UR7, -UR6, URZ ;  /* 0x8000000607069290 */ /* 0x000fe4000fffe0ff */
[----:B------:R-:W-:Y:S02]  /*6b60*/  UIADD3 UR7, UPT, UPT, -UR43, URZ, URZ ;  /* 0x000000ff2b077290 */ /* 0x000fe4000fffe1ff */
[----:B------:R-:W-:Y:S02]  /*6b70*/  @!UP1 UIMAD UR37, UR4, UR5, UR37 ;  /* 0x00000005042592a4 */ /* 0x000fe4000f8e0225 */
[----:B------:R-:W-:Y:S01]  /*6b80*/  UIMAD UR4, UR53, UR7, UR21 ;  /* 0x00000007350472a4 */ /* 0x000fe2000f8e0215 */
[----:B------:R-:W-:Y:S01]  /*6b90*/  @P2 VIADD R11, R11, 0x1 ;  /* 0x000000010b0b2836 */ /* 0x000fe20000000000 */
[----:B------:R-:W-:Y:S02]  /*6ba0*/  @!UP1 UIMAD UR36, UR6, UR14, UR36 ;  /* 0x0000000e062492a4 */ /* 0x000fe4000f8e0224 */
[----:B------:R-:W-:Y:S02]  /*6bb0*/  USHF.L.U32 UR52, UR4, 0x7, URZ ;  /* 0x0000000704347899 */ /* 0x000fe400080006ff */
[----:B------:R-:W-:Y:S01]  /*6bc0*/  UIADD3 UR4, UPT, UPT, -UR44, URZ, URZ ;  /* 0x000000ff2c047290 */ /* 0x000fe2000fffe1ff */
[----:B------:R-:W-:Y:S03]  /*6bd0*/  R2UR UR45, R11 ;  /* 0x000000000b2d72ca */ /* 0x000fe600000e0000 */
[----:B------:R-:W-:Y:S10]  /*6be0*/  UIMAD UR43, UR16, UR4, UR43 ;  /* 0x00000004102b72a4 */ /* 0x000ff4000f8e022b */
[----:B------:R-:W-:Y:S02]  /*6bf0*/  @!UP0 UIADD3 UR45, UPT, UPT, -UR45, URZ, URZ ;  /* 0x000000ff2d2d8290 */ /* 0x000fe4000fffe1ff */
[----:B------:R-:W-:Y:S04]  /*6c00*/  @!UP2 ULOP3.LUT UR45, URZ, UR11, URZ, 0x33, !UPT ;  /* 0x0000000bff2da292 */ /* 0x000fe8000f8e33ff */
[----:B------:R-:W-:Y:S04]  /*6c10*/  UIADD3 UR5, UPT, UPT, -UR45, URZ, URZ ;  /* 0x000000ff2d057290 */ /* 0x000fe8000fffe1ff */
[----:B------:R-:W-:Y:S01]  /*6c20*/  UIMAD UR44, UR11, UR5, UR44 ;  /* 0x000000050b2c72a4 */ /* 0x000fe2000f8e022c */
[----:B------:R-:W-:Y:S11]  /*6c30*/  @!P0 BRA `(.L_x_80) ;  /* 0x00000000007c8947 */ /* 0x000ff60003800000 */
[----:B------:R-:W1:Y:S01]  /*6c40*/  LDCU.64 UR8, c[0x4][0x80] ;  /* 0x01001000ff0877ac */ /* 0x000e620008000a00 */
[----:B------:R-:W-:Y:S01]  /*6c50*/  MOV R16, 0x0 ;  /* 0x0000000000107802 */ /* 0x000fe20000000f00 */
[----:B------:R-:W-:Y:S02]  /*6c60*/  HFMA2 R12, -RZ, RZ, 0, 5.9604644775390625e-08 ;  /* 0x00000001ff0c7431 */ /* 0x000fe400000001ff */
[----:B------:R-:W-:Y:S01]  /*6c70*/  IMAD.MOV.U32 R8, RZ, RZ, 0x70 ;  /* 0x00000070ff087424 */ /* 0x000fe200078e00ff */
[----:B------:R2:W3:Y:S01]  /*6c80*/  LDC.64 R14, c[0x4][R16] ;  /* 0x01000000100e7b82 */ /* 0x0004e20000000a00 */
[----:B------:R-:W4:Y:S01]  /*6c90*/  LDCU.64 UR6, c[0x4][0x88] ;  /* 0x01001100ff0677ac */ /* 0x000f220008000a00 */
[----:B------:R-:W-:Y:S01]  /*6ca0*/  IMAD.MOV.U32 R13, RZ, RZ, RZ ;  /* 0x000000ffff0d7224 */ /* 0x000fe200078e00ff */
[----:B------:R-:W2:Y:S01]  /*6cb0*/  LDCU.64 UR4, c[0x4][0x8] ;  /* 0x01000100ff0477ac */ /* 0x000ea20008000a00 */
[----:B-1----:R-:W-:Y:S01]  /*6cc0*/  MOV R5, UR9 ;  /* 0x0000000900057c02 */ /* 0x002fe20008000f00 */
[----:B------:R-:W-:Y:S01]  /*6cd0*/  IMAD.U32 R4, RZ, RZ, UR8 ;  /* 0x00000008ff047e24 */ /* 0x000fe2000f8e00ff */
[----:B----4-:R-:W-:Y:S01]  /*6ce0*/  MOV R7, UR7 ;  /* 0x0000000700077c02 */ /* 0x010fe20008000f00 */
[----:B------:R-:W-:Y:S01]  /*6cf0*/  IMAD.U32 R6, RZ, RZ, UR6 ;  /* 0x00000006ff067e24 */ /* 0x000fe2000f8e00ff */
[----:B--2---:R-:W-:Y:S01]  /*6d00*/  MOV R11, UR5 ;  /* 0x00000005000b7c02 */ /* 0x004fe20008000f00 */
[----:B------:R-:W-:Y:S02]  /*6d10*/  IMAD.U32 R10, RZ, RZ, UR4 ;  /* 0x00000004ff0a7e24 */ /* 0x000fe4000f8e00ff */
[----:B------:R-:W-:Y:S07]  /*6d20*/  LEPC R20, `(.L_x_81) ;  /* 0x000000001014794e */ /* 0x000fee0000000000 */
[----:B---3-5:R-:W-:Y:S05]  /*6d30*/  CALL.ABS.NOINC R14 ;  /* 0x000000000e007343 */ /* 0x028fea0003c00000 */
.L_x_81:
[----:B------:R-:W1:Y:S01]  /*6d40*/  LDCU.64 UR8, c[0x4][0x80] ;  /* 0x01001000ff0877ac */ /* 0x000e620008000a00 */
[----:B------:R-:W2:Y:S01]  /*6d50*/  LDC.64 R16, c[0x4][R16] ;  /* 0x0100000010107b82 */ /* 0x000ea20000000a00 */
[----:B------:R-:W-:Y:S02]  /*6d60*/  HFMA2 R12, -RZ, RZ, 0, 5.9604644775390625e-08 ;  /* 0x00000001ff0c7431 */ /* 0x000fe400000001ff */
[----:B------:R-:W-:Y:S02]  /*6d70*/  IMAD.MOV.U32 R8, RZ, RZ, 0x70 ;  /* 0x00000070ff087424 */ /* 0x000fe400078e00ff */
[----:B------:R-:W-:Y:S01]  /*6d80*/  IMAD.MOV.U32 R13, RZ, RZ, RZ ;  /* 0x000000ffff0d7224 */ /* 0x000fe200078e00ff */
[----:B------:R-:W3:Y:S01]  /*6d90*/  LDCU.64 UR6, c[0x4][0x88] ;  /* 0x01001100ff0677ac */ /* 0x000ee20008000a00 */
[----:B------:R-:W4:Y:S01]  /*6da0*/  LDCU.64 UR4, c[0x4][0x8] ;  /* 0x01000100ff0477ac */ /* 0x000f220008000a00 */
[----:B-1----:R-:W-:Y:S02]  /*6db0*/  MOV R4, UR8 ;  /* 0x0000000800047c02 */ /* 0x002fe40008000f00 */
[----:B------:R-:W-:Y:S02]  /*6dc0*/  MOV R5, UR9 ;  /* 0x0000000900057c02 */ /* 0x000fe40008000f00 */
[----:B---3--:R-:W-:Y:S01]  /*6dd0*/  MOV R7, UR7 ;  /* 0x0000000700077c02 */ /* 0x008fe20008000f00 */
[----:B------:R-:W-:Y:S01]  /*6de0*/  IMAD.U32 R6, RZ, RZ, UR6 ;  /* 0x00000006ff067e24 */ /* 0x000fe2000f8e00ff */
[----:B----4-:R-:W-:Y:S01]  /*6df0*/  MOV R11, UR5 ;  /* 0x00000005000b7c02 */ /* 0x010fe20008000f00 */
[----:B------:R-:W-:Y:S02]  /*6e00*/  IMAD.U32 R10, RZ, RZ, UR4 ;  /* 0x00000004ff0a7e24 */ /* 0x000fe4000f8e00ff */
[----:B------:R-:W-:Y:S07]  /*6e10*/  LEPC R20, `(.L_x_80) ;  /* 0x000000001014794e */ /* 0x000fee0000000000 */
[----:B--2---:R-:W-:Y:S05]  /*6e20*/  CALL.ABS.NOINC R16 ;  /* 0x0000000010007343 */ /* 0x004fea0003c00000 */
.L_x_80:
[----:B------:R-:W-:Y:S05]  /*6e30*/  BSYNC.RECONVERGENT B6 ;  /* 0x0000000000067941 */ /* 0x000fea0003800200 */
.L_x_79:
[----:B------:R-:W-:Y:S02]  /*6e40*/  R2UR UR6, R93 ;  /* 0x000000005d0672ca */ /* 0x000fe400000e0000 */
[----:B------:R-:W-:Y:S02]  /*6e50*/  R2UR UR5, R92 ;  /* 0x000000005c0572ca */ /* 0x000fe400000e0000 */
[----:B------:R-:W-:Y:S02]  /*6e60*/  R2UR UR4, R91 ;  /* 0x000000005b0472ca */ /* 0x000fe400000e0000 */
[----:B------:R-:W-:Y:S02]  /*6e70*/  ISETP.NE.U32.AND P4, PT, R78, RZ, PT ;  /* 0x000000ff4e00720c */ /* 0x000fe40003f85070 */
[----:B------:R-:W-:Y:S02]  /*6e80*/  ISETP.NE.U32.AND P2, PT, RZ, UR60, PT ;  /* 0x0000003cff007c0c */ /* 0x000fe4000bf45070 */
[----:B------:R-:W-:Y:S02]  /*6e90*/  ISETP.NE.AND.EX P4, PT, R79, RZ, PT, P4 ;  /* 0x000000ff4f00720c */ /* 0x000fe40003f85340 */
[----:B------:R-:W-:Y:S01]  /*6ea0*/  ISETP.NE.AND.EX P2, PT, RZ, UR61, PT, P2 ;  /* 0x0000003dff007c0c */ /* 0x000fe2000bf45320 */
[----:B------:R-:W-:Y:S02]  /*6eb0*/  UISETP.NE.AND UP2, UPT, UR6, URZ, UPT ;  /* 0x000000ff0600728c */ /* 0x000fe4000bf45270 */
[----:B------:R-:W-:Y:S04]  /*6ec0*/  UISETP.NE.U32.AND UP0, UPT, UR5, URZ, UPT ;  /* 0x000000ff0500728c */ /* 0x000fe8000bf05070 */
[----:B------:R-:W-:Y:S01]  /*6ed0*/  UISETP.NE.AND.EX UP1, UPT, UR4, URZ, UPT, UP0 ;  /* 0x000000ff0400728c */ /* 0x000fe2000bf25300 */
[----:B------:R-:W-:Y:S01]  /*6ee0*/  PLOP3.LUT P1, PT, PT, PT, UP2, 0x80, 0x8 ;  /* 0x000000000008781c */ /* 0x000fe20003f2f028 */
[----:B------:R-:W-:Y:S03]  /*6ef0*/  UPLOP3.LUT UP0, UPT, UPT, UPT, UPT, 0x40, 0x4 ;  /* 0x000000000004789c */ /* 0x000fe60003f0e870 */
[----:B------:R-:W-:Y:S06]  /*6f00*/  @UP2 UPLOP3.LUT UP0, UPT, UPT, UPT, UP1, 0x80, 0x8 ;  /* 0x000000000008289c */ /* 0x000fec0003f0f010 */
[----:B------:R-:W-:Y:S01]  /*6f10*/  PLOP3.LUT P0, PT, PT, PT, UP0, 0x80, 0x8 ;  /* 0x000000000008781c */ /* 0x000fe20003f0f008 */
[----:B------:R-:W-:Y:S01]  /*6f20*/  @!UPT UIADD3 URZ, UPT, UPT, URZ, URZ, URZ ;  /* 0x000000fffffff290 */ /* 0x000fe2000fffe0ff */
[----:B------:R-:W-:Y:S11]  /*6f30*/  BRA.U !UP1, `(.L_x_82) ;  /* 0x0000000109407547 */ /* 0x000ff6000b800000 */
[----:B------:R-:W-:Y:S01]  /*6f40*/  UISETP.NE.U32.AND UP0, UPT, UR60, URZ, UPT ;  /* 0x000000ff3c00728c */ /* 0x000fe2000bf05070 */
[----:B------:R-:W-:Y:S01]  /*6f50*/  R2UR UR6, R92 ;  /* 0x000000005c0672ca */ /* 0x000fe200000e0000 */
[----:B------:R-:W1:Y:S01]  /*6f60*/  LDCU.64 UR8, c[0x0][0x358] ;  /* 0x00006b00ff0877ac */ /* 0x000e620008000a00 */
[----:B------:R-:W-:Y:S02]  /*6f70*/  HFMA2 R89, -RZ, RZ, 0, 5.9604644775390625e-08 ;  /* 0x00000001ff597431 */ /* 0x000fe400000001ff */
[----:B------:R-:W-:Y:S01]  /*6f80*/  IMAD.MOV.U32 R0, RZ, RZ, 0x1 ;  /* 0x00000001ff007424 */ /* 0x000fe200078e00ff */
[----:B------:R-:W-:Y:S06]  /*6f90*/  UISETP.NE.AND.EX UP0, UPT, UR61, URZ, UPT, UP0 ;  /* 0x000000ff3d00728c */ /* 0x000fec000bf05300 */
[----:B------:R-:W-:Y:S05]  /*6fa0*/  PLOP3.LUT P3, PT, PT, PT, UP0, 0x80, 0x8 ;  /* 0x000000000008781c */ /* 0x000fea0003f6f008 */
[----:B------:R-:W2:Y:S01]  /*6fb0*/  @UP0 LDCU.64 UR4, c[0x0][0x988] ;  /* 0x00013100ff0407ac */ /* 0x000ea20008000a00 */
[----:B------:R-:W-:Y:S07]  /*6fc0*/  @UP0 UIMAD UR6, UR49, UR6, URZ ;  /* 0x00000006310602a4 */ /* 0x000fee000f8e02ff */
[----:B------:R-:W-:Y:S01]  /*6fd0*/  @!P3 PRMT R89, R0, 0x7610, R89 ;  /* 0x000076100059b816 */ /* 0x000fe20000000059 */
[----:B--2---:R-:W-:Y:S06]  /*6fe0*/  @UP0 UIMAD.WIDE UR4, UR6, 0x4, UR4 ;  /* 0x00000004060408a5 */ /* 0x004fec000f8e0204 */
[----:B------:R-:W-:Y:S02]  /*6ff0*/  IMAD.U32 R4, RZ, RZ, UR4 ;  /* 0x00000004ff047e24 */ /* 0x000fe4000f8e00ff */
[----:B------:R-:W-:Y:S03]  /*7000*/  IMAD.U32 R5, RZ, RZ, UR5 ;  /* 0x00000005ff057e24 */ /* 0x000fe6000f8e00ff */
[----:B------:R-:W2:Y:S02]  /*7010*/  @!UP0 LDCU UR4, c[0x0][0x980] ;  /* 0x00013000ff0487ac */ /* 0x000ea40008000800 */
[----:B-1---5:R1:W5:Y:S02]  /*7020*/  @P3 LDG.E R41, desc[UR8][R4.64] ;  /* 0x0000000804293981 */ /* 0x022364000c1e1900 */
[----:B-12---:R-:W-:Y:S02]  /*7030*/  @!P3 MOV R41, UR4 ;  /* 0x000000040029bc02 */ /* 0x006fe40008000f00 */
.L_x_82:
[----:B------:R-:W-:Y:S05]  /*7040*/  @!P4 BRA `(.L_x_83) ;  /* 0x000000000024c947 */ /* 0x000fea0003800000 */
[----:B------:R-:W-:Y:S01]  /*7050*/  ISETP.NE.U32.AND P3, PT, R76, RZ, PT ;  /* 0x000000ff4c00720c */ /* 0x000fe20003f65070 */
[----:B------:R-:W1:Y:S03]  /*7060*/  LDCU.64 UR4, c[0x0][0x358] ;  /* 0x00006b00ff0477ac */ /* 0x000e660008000a00 */
[----:B------:R-:W-:Y:S11]  /*7070*/  ISETP.NE.AND.EX P3, PT, R77, RZ, PT, P3 ;  /* 0x000000ff4d00720c */ /* 0x000ff60003f65330 */
[----:B------:R-:W-:Y:S02]  /*7080*/  @!UPT UIADD3 URZ, UPT, UPT, URZ, URZ, URZ ;  /* 0x000000fffffff290 */ /* 0x000fe4000fffe0ff */
[----:B------:R-:W2:Y:S01]  /*7090*/  @P3 LDC.64 R4, c[0x0][0x9a8] ;  /* 0x00026a00ff043b82 */ /* 0x000ea20000000a00 */
[----:B------:R-:W-:Y:S04]  /*70a0*/  @P3 IMAD R0, R78, UR49, RZ ;  /* 0x000000314e003c24 */ /* 0x000fe8000f8e02ff */
[----:B--2---:R-:W-:Y:S05]  /*70b0*/  @P3 IMAD.WIDE R4, R0, 0x4, R4 ;  /* 0x0000000400043825 */ /* 0x004fea00078e0204 */
[----:B-1---5:R1:W5:Y:S02]  /*70c0*/  @P3 LDG.E R38, desc[UR4][R4.64] ;  /* 0x0000000404263981 */ /* 0x022364000c1e1900 */
[----:B-1----:R-:W2:Y:S02]  /*70d0*/  @!P3 LDC R38, c[0x0][0x9a0] ;  /* 0x00026800ff26bb82 */ /* 0x002ea40000000800 */
.L_x_83:
[----:B-----5:R-:W-:Y:S01]  /*70e0*/  FSETP.NEU.AND P3, PT, R41, RZ, PT ;  /* 0x000000ff2900720b */ /* 0x020fe20003f6d000 */
[----:B------:R-:W-:Y:S01]  /*70f0*/  BSSY B1, `(.L_x_84) ;  /* 0x0000039000017945 */ /* 0x000fe20003800000 */
[----:B------:R-:W-:Y:S01]  /*7100*/  SEL R5, RZ, 0xffffffff, P2 ;  /* 0xffffffffff057807 */ /* 0x000fe20001000000 */
[----:B------:R-:W-:Y:S01]  /*7110*/  IMAD.MOV.U32 R46, RZ, RZ, 0x1 ;  /* 0x00000001ff2e7424 */ /* 0x000fe200078e00ff */
[----:B------:R-:W-:Y:S01]  /*7120*/  @P1 LOP3.LUT P2, RZ, R89, 0xff, RZ, 0xc0, !PT ;  /* 0x000000ff59ff1812 */ /* 0x000fe2000784c0ff */
[----:B------:R-:W-:Y:S01]  /*7130*/  IMAD.IADD R39, R37, 0x1, R2 ;  /* 0x0000000125277824 */ /* 0x000fe200078e0202 */
[----:B------:R-:W-:Y:S01]  /*7140*/  @P1 SEL R0, RZ, 0xffffffff, P3 ;  /* 0xffffffffff001807 */ /* 0x000fe20001800000 */
[----:B------:R-:W-:Y:S01]  /*7150*/  IMAD R99, R87, -0x10, R96 ;  /* 0xfffffff057637824 */ /* 0x000fe200078e0260 */
[----:B------:R-:W-:Y:S01]  /*7160*/  LOP3.LUT R85, R85, 0x1, RZ, 0x3c, !PT ;  /* 0x0000000155557812 */ /* 0x000fe200078e3cff */
[----:B------:R-:W-:Y:S01]  /*7170*/  IMAD.MOV.U32 R47, RZ, RZ, RZ ;  /* 0x000000ffff2f7224 */ /* 0x000fe200078e00ff */
[----:B------:R-:W-:Y:S02]  /*7180*/  @P0 SEL R0, R5, R0, !P2 ;  /* 0x0000000005000207 */ /* 0x000fe40005000000 */
[----:B------:R-:W-:Y:S02]  /*7190*/  CS2R R74, SRZ ;  /* 0x00000000004a7805 */ /* 0x000fe4000001ff00 */
[----:B------:R-:W-:Y:S02]  /*71a0*/  LEA R100, R36, UR50, 0x3 ;  /* 0x0000003224647c11 */ /* 0x000fe4000f8e18ff */
[----:B------:R-:W-:Y:S02]  /*71b0*/  CS2R R72, SRZ ;  /* 0x0000000000487805 */ /* 0x000fe4000001ff00 */
[----:B------:R-:W-:Y:S02]  /*71c0*/  @P1 LOP3.LUT R0, R0, 0x1, RZ, 0xc0, !PT ;  /* 0x0000000100001812 */ /* 0x000fe400078ec0ff */
[----:B------:R-:W-:Y:S02]  /*71d0*/  CS2R R66, SRZ ;  /* 0x0000000000427805 */ /* 0x000fe4000001ff00 */
[----:B------:R-:W-:Y:S02]  /*71e0*/  SHF.L.U32 R3, R84, 0x1f, RZ ;  /* 0x0000001f54037819 */ /* 0x000fe400000006ff */
[----:B------:R-:W-:Y:S02]  /*71f0*/  CS2R R64, SRZ ;  /* 0x0000000000407805 */ /* 0x000fe4000001ff00 */
[----:B------:R-:W-:Y:S02]  /*7200*/  ISETP.NE.U32.OR P5, PT, R0, 0x1, !P1 ;  /* 0x000000010000780c */ /* 0x000fe40004fa5470 */
[----:B------:R-:W-:Y:S02]  /*7210*/  CS2R R58, SRZ ;  /* 0x00000000003a7805 */ /* 0x000fe4000001ff00 */
[----:B------:R-:W-:Y:S02]  /*7220*/  PLOP3.LUT P2, PT, PT, PT, UP1, 0x80, 0x8 ;  /* 0x000000000008781c */ /* 0x000fe40003f4f018 */
[----:B------:R-:W-:Y:S02]  /*7230*/  CS2R R56, SRZ ;  /* 0x0000000000387805 */ /* 0x000fe4000001ff00 */
[----:B------:R-:W-:Y:S02]  /*7240*/  LOP3.LUT P4, R95, R89, 0xff, RZ, 0xc0, !PT ;  /* 0x000000ff595f7812 */ /* 0x000fe4000788c0ff */
[----:B------:R-:W-:Y:S02]  /*7250*/  CS2R R50, SRZ ;  /* 0x0000000000327805 */ /* 0x000fe4000001ff00 */
[----:B------:R-:W-:Y:S02]  /*7260*/  SEL R0, RZ, 0xffffffff, P3 ;  /* 0xffffffffff007807 */ /* 0x000fe40001800000 */
[----:B------:R-:W-:Y:S02]  /*7270*/  CS2R R48, SRZ ;  /* 0x0000000000307805 */ /* 0x000fe4000001ff00 */
[----:B------:R-:W-:Y:S02]  /*7280*/  P2R R98, PR, RZ, 0x20 ;  /* 0x00000020ff627803 */ /* 0x000fe40000000000 */
[----:B------:R-:W-:Y:S02]  /*7290*/  @P5 SHF.L.U32 R4, R85, 0x1f, RZ ;  /* 0x0000001f55045819 */ /* 0x000fe400000006ff */
[----:B------:R-:W-:Y:S02]  /*72a0*/  @P2 SEL R0, R5, R0, !P4 ;  /* 0x0000000005002207 */ /* 0x000fe40006000000 */
[----:B------:R-:W1:Y:S02]  /*72b0*/  @P5 SYNCS.PHASECHK.TRANS64.TRYWAIT P1, [UR50+0x60], R4 ;  /* 0x00006004ff0055a7 */ /* 0x000e640008021132 */
[----:B------:R-:W-:Y:S04]  /*72c0*/  LOP3.LUT R0, R0, 0x1, RZ, 0xc0, !PT ;  /* 0x0000000100007812 */ /* 0x000fe800078ec0ff */
[----:B------:R-:W-:Y:S04]  /*72d0*/  ISETP.NE.U32.AND P2, PT, R0, 0x1, PT ;  /* 0x000000010000780c */ /* 0x000fe80003f45070 */
[----:B------:R-:W-:Y:S01]  /*72e0*/  P2R R60, PR, RZ, 0x4 ;  /* 0x00000004ff3c7803 */ /* 0x000fe20000000000 */
[----:B------:R3:W4:Y:S01]  /*72f0*/  SYNCS.PHASECHK.TRANS64.TRYWAIT P0, [R100+URZ+0xc0], R3 ;  /* 0x0000c003640075a7 */ /* 0x00072200080011ff */
[----:B-1----:R-:W-:Y:S01]  /*7300*/  @P5 SEL R46, RZ, 0x1, !P1 ;  /* 0x00000001ff2e5807 */ /* 0x002fe20004800000 */
[----:B---3--:R-:W-:Y:S06]  /*7310*/  @!P5 BRA `(.L_x_85) ;  /* 0x000000000058d947 */ /* 0x008fec0003800000 */
[----:B------:R-:W-:Y:S01]  /*7320*/  IMAD.MOV.U32 R75, RZ, RZ, RZ ;  /* 0x000000ffff4b7224 */ /* 0x000fe200078e00ff */
[----:B------:R-:W-:Y:S01]  /*7330*/  ISETP.NE.AND P1, PT, R46, RZ, PT ;  /* 0x000000ff2e00720c */ /* 0x000fe20003f25270 */
[----:B------:R-:W-:Y:S01]  /*7340*/  BSSY B0, `(.L_x_86) ;  /* 0x000000c000007945 */ /* 0x000fe20003800000 */
[----:B------:R-:W-:Y:S02]  /*7350*/  CS2R R50, SRZ ;  /* 0x0000000000327805 */ /* 0x000fe4000001ff00 */
[----:B------:R-:W-:Y:S02]  /*7360*/  CS2R R48, SRZ ;  /* 0x0000000000307805 */ /* 0x000fe4000001ff00 */
[----:B------:R-:W-:Y:S02]  /*7370*/  CS2R R58, SRZ ;  /* 0x00000000003a7805 */ /* 0x000fe4000001ff00 */
[----:B------:R-:W-:Y:S02]  /*7380*/  CS2R R56, SRZ ;  /* 0x0000000000387805 */ /* 0x000fe4000001ff00 */
[----:B------:R-:W-:Y:S02]  /*7390*/  CS2R R66, SRZ ;  /* 0x0000000000427805 */ /* 0x000fe4000001ff00 */
[----:B------:R-:W-:Y:S02]  /*73a0*/  CS2R R64, SRZ ;  /* 0x0000000000407805 */ /* 0x000fe4000001ff00 */
[----:B------:R-:W-:Y:S01]  /*73b0*/  CS2R R72, SRZ ;  /* 0x0000000000487805 */ /* 0x000fe2000001ff00 */
[----:B------:R-:W-:Y:S06]  /*73c0*/  @P1 BRA `(.L_x_87) ;  /* 0x00000000000c1947 */ /* 0x000fec0003800000 */
[----:B------:R-:W-:Y:S04]  /*73d0*/  SHF.L.U32 R5, R85, 0x1f, RZ ;  /* 0x0000001f55057819 */ /* 0x000fe800000006ff */
[----:B------:R-:W1:Y:S02]  /*73e0*/  SYNCS.PHASECHK.TRANS64.TRYWAIT P1, [UR50+0x60], R5 ;  /* 0x00006005ff0075a7 */ /* 0x000e640008021132 */
[----:B-1----:R-:W-:Y:S05]  /*73f0*/  @!P1 BRA `(.L_x_88) ;  /* 0x0000003c002c9947 */ /* 0x002fea0003800000 */
.L_x_87:
[----:B------:R-:W-:Y:S05]  /*7400*/  BSYNC B0 ;  /* 0x0000000000007941 */ /* 0x000fea0003800000 */
.L_x_86:
[----:B------:R-:W-:Y:S01]  /*7410*/  ISETP.NE.AND P1, PT, R60, RZ, PT ;  /* 0x000000ff3c00720c */ /* 0x000fe20003f25270 */
[----:B------:R-:W-:Y:S11]  /*7420*/  HFMA2 R47, -RZ, RZ, 0, 5.9604644775390625e-08 ;  /* 0x00000001ff2f7431 */ /* 0x000ff600000001ff */
[----:B------:R-:W-:Y:S01]  /*7430*/  @!UPT UIADD3 URZ, UPT, UPT, URZ, URZ, URZ ;  /* 0x000000fffffff290 */ /* 0x000fe2000fffe0ff */
[----:B------:R3:W1:Y:S04]  /*7440*/  @P1 LDS.128 R48, [R86] ;  /* 0x0000000056301984 */ /* 0x0006680000000c00 */
[----:B------:R3:W1:Y:S04]  /*7450*/  @P1 LDS.128 R56, [R96+0x10] ;  /* 0x0000100060381984 */ /* 0x0006680000000c00 */
[----:B------:R3:W1:Y:S04]  /*7460*/  @P1 LDS.128 R64, [R94+0x20] ;  /* 0x000020005e401984 */ /* 0x0006680000000c00 */
[----:B------:R3:W1:Y:S02]  /*7470*/  @P1 LDS.128 R72, [R99+0x30] ;  /* 0x0000300063481984 */ /* 0x0006640000000c00 */
.L_x_85:
[----:B------:R-:W-:Y:S05]  /*7480*/  BSYNC B1 ;  /* 0x0000000000017941 */ /* 0x000fea0003800000 */
.L_x_84:
[----:B-1----:R-:W-:Y:S04]  /*7490*/  SHF.R.U32.HI R5, RZ, 0x15, R39 ;  /* 0x00000015ff057819 */ /* 0x002fe80000011627 */
[----:B------:R-:W-:Y:S01]  /*74a0*/  LOP3.LUT P1, RZ, R5, 0x3, R90, 0x48, !PT ;  /* 0x0000000305ff7812 */ /* 0x000fe2000782485a */
[----:B------:R-:W-:Y:S01]  /*74b0*/  @!UPT UIADD3 URZ, UPT, UPT, URZ, URZ, URZ ;  /* 0x000000fffffff290 */ /* 0x000fe2000fffe0ff */
[----:B----4-:R-:W-:Y:S11]  /*74c0*/  @P0 BRA `(.L_x_89) ;  /* 0x0000000000080947 */ /* 0x010ff60003800000 */
[----:B------:R-:W1:Y:S02]  /*74d0*/  SYNCS.PHASECHK.TRANS64.TRYWAIT P0, [R100+URZ+0xc0], R3 ;  /* 0x0000c003640075a7 */ /* 0x000e6400080011ff */
[----:B-1----:R-:W-:Y:S05]  /*74e0*/  @!P0 BRA `(.L_x_90) ;  /* 0x0000003c00088947 */ /* 0x002fea0003800000 */
.L_x_89:
[----:B------:R-:W-:Y:S05]  /*74f0*/  @!P1 BRA `(.L_x_91) ;  /* 0x0000000000409947 */ /* 0x000fea0003800000 */
[----:B------:R-:W4:Y:S01]  /*7500*/  LDCU.64 UR8, c[0x4][0x70] ;  /* 0x01000e00ff0877ac */ /* 0x000f220008000a00 */
[----:B-1----:R-:W-:Y:S01]  /*7510*/  MOV R3, 0x0 ;  /* 0x0000000000037802 */ /* 0x002fe20000000f00 */
[----:B------:R-:W-:Y:S02]  /*7520*/  HFMA2 R12, -RZ, RZ, 0, 5.9604644775390625e-08 ;  /* 0x00000001ff0c7431 */ /* 0x000fe400000001ff */
[----:B------:R-:W-:Y:S02]  /*7530*/  IMAD.MOV.U32 R8, RZ, RZ, 0x192 ;  /* 0x00000192ff087424 */ /* 0x000fe400078e00ff */
[----:B------:R-:W-:Y:S01]  /*7540*/  IMAD.MOV.U32 R13, RZ, RZ, RZ ;  /* 0x000000ffff0d7224 */ /* 0x000fe200078e00ff */
[----:B------:R-:W1:Y:S01]  /*7550*/  LDCU.64 UR6, c[0x4][0x78] ;  /* 0x01000f00ff0677ac */ /* 0x000e620008000a00 */
[----:B------:R-:W2:Y:S01]  /*7560*/  LDC.64 R2, c[0x4][R3] ;  /* 0x0100000003027b82 */ /* 0x000ea20000000a00 */
[----:B------:R-:W5:Y:S01]  /*7570*/  LDCU.64 UR4, c[0x4][0x10] ;  /* 0x01000200ff0477ac */ /* 0x000f620008000a00 */
[----:B----4-:R-:W-:Y:S01]  /*7580*/  MOV R5, UR9 ;  /* 0x0000000900057c02 */ /* 0x010fe20008000f00 */
[----:B------:R-:W-:Y:S01]  /*7590*/  IMAD.U32 R4, RZ, RZ, UR8 ;  /* 0x00000008ff047e24 */ /* 0x000fe2000f8e00ff */
[----:B-1----:R-:W-:Y:S01]  /*75a0*/  MOV R7, UR7 ;  /* 0x0000000700077c02 */ /* 0x002fe20008000f00 */
[----:B------:R-:W-:Y:S01]  /*75b0*/  IMAD.U32 R6, RZ, RZ, UR6 ;  /* 0x00000006ff067e24 */ /* 0x000fe2000f8e00ff */
[----:B-----5:R-:W-:Y:S01]  /*75c0*/  MOV R11, UR5 ;  /* 0x00000005000b7c02 */ /* 0x020fe20008000f00 */
[----:B------:R-:W-:Y:S02]  /*75d0*/  IMAD.U32 R10, RZ, RZ, UR4 ;  /* 0x00000004ff0a7e24 */ /* 0x000fe4000f8e00ff */
[----:B------:R-:W-:Y:S07]  /*75e0*/  LEPC R20, `(.L_x_91) ;  /* 0x000000001014794e */ /* 0x000fee0000000000 */
[----:B--23--:R-:W-:Y:S05]  /*75f0*/  CALL.ABS.NOINC R2 ;  /* 0x0000000002007343 */ /* 0x00cfea0003c00000 */
.L_x_91:
[C---:B------:R-:W-:Y:S01]  /*7600*/  SHF.L.U32 R40, R48.reuse, 0x10, RZ ;  /* 0x0000001030287819 */ /* 0x040fe200000006ff */
[----:B------:R-:W-:Y:S05]  /*7610*/  WARPSYNC.ALL ;  /* 0x0000000000007948 */ /* 0x000fea0003800000 */
[----:B------:R-:W-:Y:S01]  /*7620*/  R2UR UR4, R39 ;  /* 0x00000000270472ca */ /* 0x000fe200000e0000 */
[----:B------:R-:W-:Y:S01]  /*7630*/  BSSY.RECONVERGENT B0, `(.L_x_92) ;  /* 0x0000088000007945 */ /* 0x000fe20003800200 */
[----:B------:R-:W-:Y:S02]  /*7640*/  LOP3.LUT R43, R48, 0xffff0000, RZ, 0xc0, !PT ;  /* 0xffff0000302b7812 */ /* 0x000fe400078ec0ff */
[----:B------:R-:W-:Y:S02]  /*7650*/  LOP3.LUT R42, R49, 0xffff0000, RZ, 0xc0, !PT ;  /* 0xffff0000312a7812 */ /* 0x000fe400078ec0ff */
[----:B------:R-:W-:Y:S02]  /*7660*/  SHF.L.U32 R45, R51, 0x10, RZ ;  /* 0x00000010332d7819 */ /* 0x000fe400000006ff */
[----:B------:R-:W-:Y:S02]  /*7670*/  LOP3.LUT R44, R75, 0xffff0000, RZ, 0xc0, !PT ;  /* 0xffff00004b2c7812 */ /* 0x000fe400078ec0ff */
[----:B------:R-:W-:Y:S03]  /*7680*/  ISETP.NE.AND P0, PT, R88, RZ, PT ;  /* 0x000000ff5800720c */ /* 0x000fe60003f05270 */
[----:B------:R-:W2:Y:S02]  /*7690*/  LDTM.x32 R4, tmem[UR4] ;  /* 0x00000004000479ee */ /* 0x000ea400082c0000 */
[C---:B--2---:R-:W-:Y:S01]  /*76a0*/  FMUL R0, R38.reuse, R4 ;  /* 0x0000000426007220 */ /* 0x044fe20000400000 */
[C---:B------:R-:W-:Y:S01]  /*76b0*/  FMUL R2, R38.reuse, R5 ;  /* 0x0000000526027220 */ /* 0x040fe20000400000 */
[C---:B-1----:R-:W-:Y:S01]  /*76c0*/  FMUL R3, R38.reuse, R6 ;  /* 0x0000000626037220 */ /* 0x042fe20000400000 */
[----:B------:R-:W-:Y:S01]  /*76d0*/  FMUL R7, R38, R7 ;  /* 0x0000000726077220 */ /* 0x000fe20000400000 */
[----:B------:R-:W-:Y:S01]  /*76e0*/  FFMA R0, R41, R40, R0 ;  /* 0x0000002829007223 */ /* 0x000fe20000000000 */
[----:B------:R-:W-:Y:S01]  /*76f0*/  SHF.L.U32 R40, R49, 0x10, RZ ;  /* 0x0000001031287819 */ /* 0x000fe200000006ff */
[C---:B------:R-:W-:Y:S01]  /*7700*/  FFMA R2, R41.reuse, R43, R2 ;  /* 0x0000002b29027223 */ /* 0x040fe20000000002 */
[----:B------:R-:W-:Y:S01]  /*7710*/  SHF.L.U32 R43, R50, 0x10, RZ ;  /* 0x00000010322b7819 */ /* 0x000fe200000006ff */
[C---:B------:R-:W-:Y:S01]  /*7720*/  FMUL R4, R38.reuse, R8 ;  /* 0x0000000826047220 */ /* 0x040fe20000400000 */
[----:B------:R-:W-:Y:S01]  /*7730*/  FMUL R5, R38, R9 ;  /* 0x0000000926057220 */ /* 0x000fe20000400000 */
[C---:B------:R-:W-:Y:S01]  /*7740*/  FFMA R3, R41.reuse, R40, R3 ;  /* 0x0000002829037223 */ /* 0x040fe20000000003 */
[----:B------:R-:W-:Y:S01]  /*7750*/  LOP3.LUT R40, R50, 0xffff0000, RZ, 0xc0, !PT ;  /* 0xffff000032287812 */ /* 0x000fe200078ec0ff */
[----:B------:R-:W-:Y:S01]  /*7760*/  FFMA R7, R41, R42, R7 ;  /* 0x0000002a29077223 */ /* 0x000fe20000000007 */
[----:B------:R-:W-:Y:S01]  /*7770*/  LOP3.LUT R42, R51, 0xffff0000, RZ, 0xc0, !PT ;  /* 0xffff0000332a7812 */ /* 0x000fe200078ec0ff */
[----:B------:R-:W-:Y:S01]  /*7780*/  FMUL R6, R38, R10 ;  /* 0x0000000a26067220 */ /* 0x000fe20000400000 */
[----:B------:R-:W-:Y:S01]  /*7790*/  F2FP.BF16.F32.PACK_AB R52, R2, R0 ;  /* 0x000000000234723e */ /* 0x000fe200000010ff */
[----:B------:R-:W-:Y:S01]  /*77a0*/  FMUL R11, R38, R11 ;  /* 0x0000000b260b7220 */ /* 0x000fe20000400000 */
[----:B------:R-:W-:Y:S01]  /*77b0*/  F2FP.BF16.F32.PACK_AB R53, R7, R3 ;  /* 0x000000030735723e */ /* 0x000fe200000010ff */
[----:B------:R-:W-:Y:S01]  /*77c0*/  FFMA R4, R41, R43, R4 ;  /* 0x0000002b29047223 */ /* 0x000fe20000000004 */
[----:B------:R-:W-:Y:S01]  /*77d0*/  SHF.L.U32 R43, R57, 0x10, RZ ;  /* 0x00000010392b7819 */ /* 0x000fe200000006ff */
[C---:B------:R-:W-:Y:S01]  /*77e0*/  FFMA R5, R41.reuse, R40, R5 ;  /* 0x0000002829057223 */ /* 0x040fe20000000005 */
[C---:B------:R-:W-:Y:S01]  /*77f0*/  SHF.L.U32 R40, R56.reuse, 0x10, RZ ;  /* 0x0000001038287819 */ /* 0x040fe200000006ff */
[----:B------:R-:W-:Y:S01]  /*7800*/  FFMA R6, R41, R45, R6 ;  /* 0x0000002d29067223 */ /* 0x000fe20000000006 */
[----:B------:R-:W-:Y:S01]  /*7810*/  SHF.L.U32 R45, R59, 0x10, RZ ;  /* 0x000000103b2d7819 */ /* 0x000fe200000006ff */
[----:B------:R-:W-:Y:S01]  /*7820*/  FFMA R11, R41, R42, R11 ;  /* 0x0000002a290b7223 */ /* 0x000fe2000000000b */
[----:B------:R-:W-:Y:S01]  /*7830*/  LOP3.LUT R42, R56, 0xffff0000, RZ, 0xc0, !PT ;  /* 0xffff0000382a7812 */ /* 0x000fe200078ec0ff */
[C---:B------:R-:W-:Y:S01]  /*7840*/  FMUL R8, R38.reuse, R12 ;  /* 0x0000000c26087220 */ /* 0x040fe20000400000 */
[----:B------:R-:W-:Y:S01]  /*7850*/  F2FP.BF16.F32.PACK_AB R54, R5, R4 ;  /* 0x000000040536723e */ /* 0x000fe200000010ff */
[C---:B------:R-:W-:Y:S01]  /*7860*/  FMUL R9, R38.reuse, R13 ;  /* 0x0000000d26097220 */ /* 0x040fe20000400000 */
[----:B------:R-:W-:Y:S01]  /*7870*/  F2FP.BF16.F32.PACK_AB R55, R11, R6 ;  /* 0x000000060b37723e */ /* 0x000fe200000010ff */
[----:B------:R-:W-:Y:S01]  /*7880*/  FMUL R10, R38, R14 ;  /* 0x0000000e260a7220 */ /* 0x000fe20000400000 */
[----:B------:R-:W-:Y:S01]  /*7890*/  FFMA R8, R41, R40, R8 ;  /* 0x0000002829087223 */ /* 0x000fe20000000008 */
[----:B------:R-:W-:Y:S01]  /*78a0*/  LOP3.LUT R40, R57, 0xffff0000, RZ, 0xc0, !PT ;  /* 0xffff000039287812 */ /* 0x000fe200078ec0ff */
[C---:B------:R-:W-:Y:S01]  /*78b0*/  FFMA R9, R41.reuse, R42, R9 ;  /* 0x0000002a29097223 */ /* 0x040fe20000000009 */
[----:B------:R-:W-:Y:S01]  /*78c0*/  LOP3.LUT R42, R58, 0xffff0000, RZ, 0xc0, !PT ;  /* 0xffff00003a2a7812 */ /* 0x000fe200078ec0ff */
[----:B------:R-:W-:Y:S01]  /*78d0*/  FMUL R15, R38, R15 ;  /* 0x0000000f260f7220 */ /* 0x000fe20000400000 */
[----:B------:R-:W-:Y:S01]  /*78e0*/  FFMA R10, R41, R43, R10 ;  /* 0x0000002b290a7223 */ /* 0x000fe2000000000a */
[----:B------:R-:W-:Y:S01]  /*78f0*/  SHF.L.U32 R43, R58, 0x10, RZ ;  /* 0x000000103a2b7819 */ /* 0x000fe200000006ff */
[C---:B------:R-:W-:Y:S01]  /*7900*/  FMUL R12, R38.reuse, R16 ;  /* 0x00000010260c7220 */ /* 0x040fe20000400000 */
[----:B------:R-:W-:Y:S01]  /*7910*/  F2FP.BF16.F32.PACK_AB R68, R9, R8 ;  /* 0x000000080944723e */ /* 0x000fe200000010ff */
[----:B------:R-:W-:Y:S01]  /*7920*/  FFMA R15, R41, R40, R15 ;  /* 0x00000028290f7223 */ /* 0x000fe2000000000f */
[----:B------:R-:W-:Y:S01]  /*7930*/  LOP3.LUT R40, R59, 0xffff0000, RZ, 0xc0, !PT ;  /* 0xffff00003b287812 */ /* 0x000fe200078ec0ff */
[C---:B------:R-:W-:Y:S01]  /*7940*/  FMUL R13, R38.reuse, R17 ;  /* 0x00000011260d7220 */ /* 0x040fe20000400000 */
[C---:B------:R-:W-:Y:S01]  /*7950*/  FMUL R14, R38.reuse, R18 ;  /* 0x00000012260e7220 */ /* 0x040fe20000400000 */
[----:B------:R-:W-:Y:S01]  /*7960*/  FMUL R19, R38, R19 ;  /* 0x0000001326137220 */ /* 0x000fe20000400000 */
[----:B------:R-:W-:Y:S01]  /*7970*/  F2FP.BF16.F32.PACK_AB R69, R15, R10 ;  /* 0x0000000a0f45723e */ /* 0x000fe200000010ff */
[C---:B------:R-:W-:Y:S01]  /*7980*/  FFMA R12, R41.reuse, R43, R12 ;  /* 0x0000002b290c7223 */ /* 0x040fe2000000000c */
[C---:B------:R-:W-:Y:S01]  /*7990*/  SHF.L.U32 R43, R64.reuse, 0x10, RZ ;  /* 0x00000010402b7819 */ /* 0x040fe200000006ff */
[----:B------:R-:W-:Y:S01]  /*79a0*/  FFMA R13, R41, R42, R13 ;  /* 0x0000002a290d7223 */ /* 0x000fe2000000000d */
[----:B------:R-:W-:Y:S01]  /*79b0*/  LOP3.LUT R42, R65, 0xffff0000, RZ, 0xc0, !PT ;  /* 0xffff0000412a7812 */ /* 0x000fe200078ec0ff */
[----:B------:R-:W-:Y:S01]  /*79c0*/  FFMA R14, R41, R45, R14 ;  /* 0x0000002d290e7223 */ /* 0x000fe2000000000e */
[----:B------:R-:W-:Y:S01]  /*79d0*/  SHF.L.U32 R45, R65, 0x10, RZ ;  /* 0x00000010412d7819 */ /* 0x000fe200000006ff */
[----:B------:R1:W-:Y:S01]  /*79e0*/  STS.128 [R86], R52 ;  /* 0x0000003456007388 */ /* 0x0003e20000000c00 */
[----:B------:R-:W-:Y:S01]  /*79f0*/  F2FP.BF16.F32.PACK_AB R70, R13, R12 ;  /* 0x0000000c0d46723e */ /* 0x000fe200000010ff */
[----:B------:R-:W-:Y:S01]  /*7a00*/  FFMA R19, R41, R40, R19 ;  /* 0x0000002829137223 */ /* 0x000fe20000000013 */
[----:B------:R-:W-:Y:S01]  /*7a10*/  LOP3.LUT R40, R64, 0xffff0000, RZ, 0xc0, !PT ;  /* 0xffff000040287812 */ /* 0x000fe200078ec0ff */
[C---:B------:R-:W-:Y:S01]  /*7a20*/  FMUL R16, R38.reuse, R20 ;  /* 0x0000001426107220 */ /* 0x040fe20000400000 */
[C---:B------:R-:W-:Y:S01]  /*7a30*/  FMUL R17, R38.reuse, R21 ;  /* 0x0000001526117220 */ /* 0x040fe20000400000 */
[C---:B------:R-:W-:Y:S01]  /*7a40*/  FMUL R18, R38.reuse, R22 ;  /* 0x0000001626127220 */ /* 0x040fe20000400000 */
[----:B------:R-:W-:Y:S01]  /*7a50*/  F2FP.BF16.F32.PACK_AB R71, R19, R14 ;  /* 0x0000000e1347723e */ /* 0x000fe200000010ff */
[----:B------:R-:W-:Y:S01]  /*7a60*/  FMUL R23, R38, R23 ;  /* 0x0000001726177220 */ /* 0x000fe20000400000 */
[----:B------:R-:W-:Y:S01]  /*7a70*/  FFMA R16, R41, R43, R16 ;  /* 0x0000002b29107223 */ /* 0x000fe20000000010 */
[----:B------:R-:W-:Y:S01]  /*7a80*/  SHF.L.U32 R43, R67, 0x10, RZ ;  /* 0x00000010432b7819 */ /* 0x000fe200000006ff */
[C---:B------:R-:W-:Y:S01]  /*7a90*/  FFMA R17, R41.reuse, R40, R17 ;  /* 0x0000002829117223 */ /* 0x040fe20000000011 */
[----:B------:R1:W-:Y:S01]  /*7aa0*/  STS.128 [R96+0x10], R68 ;  /* 0x0000104460007388 */ /* 0x0003e20000000c00 */
        /* <DEDUP_REMOVED lines=8> */
[C---:B------:R-:W-:Y:S01]  /*7b30*/  FMUL R22, R38.reuse, R26 ;  /* 0x0000001a26167220 */ /* 0x040fe20000400000 */
[----:B------:R-:W-:Y:S01]  /*7b40*/  FFMA R20, R41, R40, R20 ;  /* 0x0000002829147223 */ /* 0x000fe20000000014 */
[----:B------:R-:W-:Y:S01]  /*7b50*/  LOP3.LUT R40, R67, 0xffff0000, RZ, 0xc0, !PT ;  /* 0xffff000043287812 */ /* 0x000fe200078ec0ff */
[C---:B------:R-:W-:Y:S01]  /*7b60*/  FFMA R21, R41.reuse, R42, R21 ;  /* 0x0000002a29157223 */ /* 0x040fe20000000015 */
[C---:B------:R-:W-:Y:S01]  /*7b70*/  FFMA R22, R41.reuse, R43, R22 ;  /* 0x0000002b29167223 */ /* 0x040fe20000000016 */
[----:B------:R-:W-:Y:S01]  /*7b80*/  FMUL R27, R38, R27 ;  /* 0x0000001b261b7220 */ /* 0x000fe20000400000 */
[----:B------:R-:W-:Y:S01]  /*7b90*/  SHF.L.U32 R43, R72, 0x10, RZ ;  /* 0x00000010482b7819 */ /* 0x000fe200000006ff */
[----:B------:R-:W-:Y:S01]  /*7ba0*/  FMUL R24, R38, R28 ;  /* 0x0000001c26187220 */ /* 0x000fe20000400000 */
[----:B------:R-:W-:Y:S01]  /*7bb0*/  LOP3.LUT R42, R72, 0xffff0000, RZ, 0xc0, !PT ;  /* 0xffff0000482a7812 */ /* 0x000fe200078ec0ff */
[C---:B------:R-:W-:Y:S01]  /*7bc0*/  FMUL R25, R38.reuse, R29 ;  /* 0x0000001d26197220 */ /* 0x040fe20000400000 */
[C---:B------:R-:W-:Y:S01]  /*7bd0*/  FMUL R26, R38.reuse, R30 ;  /* 0x0000001e261a7220 */ /* 0x040fe20000400000 */
[C---:B------:R-:W-:Y:S01]  /*7be0*/  FFMA R27, R41.reuse, R40, R27 ;  /* 0x00000028291b7223 */ /* 0x040fe2000000001b */
[----:B------:R-:W-:Y:S01]  /*7bf0*/  FFMA R24, R41, R43, R24 ;  /* 0x0000002b29187223 */ /* 0x000fe20000000018 */
[----:B------:R-:W-:Y:S01]  /*7c00*/  LOP3.LUT R40, R73, 0xffff0000, RZ, 0xc0, !PT ;  /* 0xffff000049287812 */ /* 0x000fe200078ec0ff */
[C---:B------:R-:W-:Y:S01]  /*7c10*/  FFMA R25, R41.reuse, R42, R25 ;  /* 0x0000002a29197223 */ /* 0x040fe20000000019 */
[----:B------:R-:W-:Y:S01]  /*7c20*/  FMUL R31, R38, R31 ;  /* 0x0000001f261f7220 */ /* 0x000fe20000400000 */
[----:B------:R-:W-:Y:S01]  /*7c30*/  SHF.L.U32 R43, R74, 0x10, RZ ;  /* 0x000000104a2b7819 */ /* 0x000fe200000006ff */
[----:B------:R-:W-:Y:S01]  /*7c40*/  FFMA R26, R41, R45, R26 ;  /* 0x0000002d291a7223 */ /* 0x000fe2000000001a */
[----:B------:R-:W-:Y:S01]  /*7c50*/  FMUL R28, R38, R32 ;  /* 0x00000020261c7220 */ /* 0x000fe20000400000 */
[----:B------:R-:W-:Y:S01]  /*7c60*/  LOP3.LUT R42, R74, 0xffff0000, RZ, 0xc0, !PT ;  /* 0xffff00004a2a7812 */ /* 0x000fe200078ec0ff */
[C---:B------:R-:W-:Y:S01]  /*7c70*/  FMUL R29, R38.reuse, R33 ;  /* 0x00000021261d7220 */ /* 0x040fe20000400000 */
[----:B------:R-:W-:Y:S01]  /*7c80*/  SHF.L.U32 R45, R75, 0x10, RZ ;  /* 0x000000104b2d7819 */ /* 0x000fe200000006ff */
[C---:B------:R-:W-:Y:S01]  /*7c90*/  FMUL R30, R38.reuse, R34 ;  /* 0x00000022261e7220 */ /* 0x040fe20000400000 */
[----:B------:R-:W-:Y:S01]  /*7ca0*/  FFMA R31, R41, R40, R31 ;  /* 0x00000028291f7223 */ /* 0x000fe2000000001f */
[----:B------:R-:W-:Y:S01]  /*7cb0*/  FMUL R35, R38, R35 ;  /* 0x0000002326237220 */ /* 0x000fe20000400000 */
[----:B------:R-:W-:Y:S01]  /*7cc0*/  F2FP.BF16.F32.PACK_AB R105, R23, R18 ;  /* 0x000000121769723e */ /* 0x000fe200000010ff */
[----:B------:R-:W-:Y:S01]  /*7cd0*/  FFMA R28, R41, R43, R28 ;  /* 0x0000002b291c7223 */ /* 0x000fe2000000001c */
[----:B------:R-:W-:Y:S01]  /*7ce0*/  F2FP.BF16.F32.PACK_AB R106, R21, R20 ;  /* 0x00000014156a723e */ /* 0x000fe200000010ff */
[----:B------:R-:W-:Y:S01]  /*7cf0*/  FFMA R29, R41, R42, R29 ;  /* 0x0000002a291d7223 */ /* 0x000fe2000000001d */
[----:B------:R-:W-:Y:S01]  /*7d00*/  F2FP.BF16.F32.PACK_AB R107, R27, R22 ;  /* 0x000000161b6b723e */ /* 0x000fe200000010ff */
[C---:B------:R-:W-:Y:S01]  /*7d10*/  FFMA R30, R41.reuse, R45, R30 ;  /* 0x0000002d291e7223 */ /* 0x040fe2000000001e */
[----:B------:R-:W-:Y:S01]  /*7d20*/  FFMA R35, R41, R44, R35 ;  /* 0x0000002c29237223 */ /* 0x000fe20000000023 */
[----:B------:R-:W-:Y:S02]  /*7d30*/  F2FP.BF16.F32.PACK_AB R108, R25, R24 ;  /* 0x00000018196c723e */ /* 0x000fe400000010ff */
[----:B------:R1:W-:Y:S01]  /*7d40*/  STS.128 [R94+0x20], R104 ;  /* 0x000020685e007388 */ /* 0x0003e20000000c00 */
[----:B------:R-:W-:Y:S02]  /*7d50*/  F2FP.BF16.F32.PACK_AB R109, R31, R26 ;  /* 0x0000001a1f6d723e */ /* 0x000fe400000010ff */
[----:B------:R-:W-:Y:S02]  /*7d60*/  F2FP.BF16.F32.PACK_AB R110, R29, R28 ;  /* 0x0000001c1d6e723e */ /* 0x000fe400000010ff */
[----:B------:R-:W-:Y:S05]  /*7d70*/  F2FP.BF16.F32.PACK_AB R111, R35, R30 ;  /* 0x0000001e236f723e */ /* 0x000fea00000010ff */
[----:B------:R1:W-:Y:S01]  /*7d80*/  STS.128 [R99+0x30], R108 ;  /* 0x0000306c63007388 */ /* 0x0003e20000000c00 */
[----:B------:R-:W-:Y:S01]  /*7d90*/  @!PT LDS RZ, [RZ] ;  /* 0x00000000fffff984 */ /* 0x000fe20000000800 */
[----:B------:R-:W-:Y:S01]  /*7da0*/  @!PT LDS RZ, [RZ] ;  /* 0x00000000fffff984 */ /* 0x000fe20000000800 */
[----:B------:R-:W-:Y:S01]  /*7db0*/  @!PT LDS RZ, [RZ] ;  /* 0x00000000fffff984 */ /* 0x000fe20000000800 */
[----:B------:R-:W-:Y:S01]  /*7dc0*/  @!PT LDS RZ, [RZ] ;  /* 0x00000000fffff984 */ /* 0x000fe20000000800 */
[----:B------:R2:W-:Y:S07]  /*7dd0*/  MEMBAR.ALL.CTA ;  /* 0x0000000000007992 */ /* 0x0005ee0000008000 */
[----:B--2---:R-:W2:Y:S02]  /*7de0*/  FENCE.VIEW.ASYNC.S ;  /* 0x00000000000073c6 */ /* 0x004ea40000000000 */
[----:B--2---:R-:W-:Y:S06]  /*7df0*/  BAR.SYNC.DEFER_BLOCKING 0x1, 0x80 ;  /* 0x0042000000007b1d */ /* 0x004fec0000010000 */
[----:B------:R-:W-:Y:S05]  /*7e00*/  @P0 BRA `(.L_x_93) ;  /* 0x0000000000280947 */ /* 0x000fea0003800000 */
[----:B------:R-:W2:Y:S01]  /*7e10*/  LDCU.64 UR6, c[0x0][0x348] ;  /* 0x00006900ff0677ac */ /* 0x000ea20008000a00 */
[----:B------:R-:W-:Y:S01]  /*7e20*/  UIADD3 UR4, UPT, UPT, UR50, 0x200, URZ ;  /* 0x0000020032047890 */ /* 0x000fe2000fffe0ff */
[----:B------:R-:W-:Y:S05]  /*7e30*/  UMOV UR41, UR52 ;  /* 0x0000003400297c82 */ /* 0x000fea0008000000 */
[----:B------:R-:W-:Y:S04]  /*7e40*/  MOV R80, UR4 ;  /* 0x0000000400507c02 */ /* 0x000fe80008000f00 */
[----:B------:R-:W-:Y:S01]  /*7e50*/  R2UR UR40, R80 ;  /* 0x00000000502872ca */ /* 0x000fe200000e0000 */
[----:B--2---:R-:W-:Y:S04]  /*7e60*/  UIADD3 UR4, UP0, UPT, UR6, 0x780, URZ ;  /* 0x0000078006047890 */ /* 0x004fe8000ff1e0ff */
[----:B------:R-:W-:Y:S09]  /*7e70*/  UIADD3.X UR5, UPT, UPT, URZ, UR7, URZ, UP0, !UPT ;  /* 0x00000007ff057290 */ /* 0x000ff200087fe4ff */
[----:B------:R2:W-:Y:S01]  /*7e80*/  UTMASTG.5D [UR40], [UR4] ;  /* 0x00000028040073b5 */ /* 0x0005e20008020000 */
[----:B------:R0:W-:Y:S01]  /*7e90*/  UTMACMDFLUSH ;  /* 0x00000000000079b7 */ /* 0x0001e20000000000 */
[----:B--2---:R-:W-:Y:S04]  /*7ea0*/  DEPBAR.LE SB0, 0x1 ;  /* 0x000080400000791a */ /* 0x004fe80000000000 */
.L_x_93:
[----:B------:R-:W-:Y:S05]  /*7eb0*/  BSYNC.RECONVERGENT B0 ;  /* 0x0000000000007941 */ /* 0x000fea0003800200 */
.L_x_92:
[----:B------:R-:W-:Y:S01]  /*7ec0*/  BAR.SYNC.DEFER_BLOCKING 0x1, 0x80 ;  /* 0x0042000000007b1d */ /* 0x000fe20000010000 */
[----:B------:R-:W-:Y:S01]  /*7ed0*/  ISETP.NE.AND P1, PT, R98, RZ, PT ;  /* 0x000000ff6200720c */ /* 0x000fe20003f25270 */
[----:B------:R-:W-:Y:S01]  /*7ee0*/  UISETP.NE.AND UP0, UPT, UR54, URZ, UPT ;  /* 0x000000ff3600728c */ /* 0x000fe2000bf05270 */
[----:B------:R-:W-:Y:S11]  /*7ef0*/  LEA R3, R47, UR50, 0x3 ;  /* 0x000000322f037c11 */ /* 0x000ff6000f8e18ff */
[----:B------:R-:W-:Y:S01]  /*7f00*/  @P1 SHF.L.U32 R4, R85, 0x1f, RZ ;  /* 0x0000001f55041819 */ /* 0x000fe200000006ff */
[----:B------:R-:W-:Y:S06]  /*7f10*/  BRA.U !UP0, `(.L_x_94) ;  /* 0x0000000108247547 */ /* 0x000fec000b800000 */
[----:B------:R-:W2:Y:S01]  /*7f20*/  S2R R0, SR_CgaCtaId ;  /* 0x0000000000007919 */ /* 0x000ea20000008800 */
[----:B------:R-:W-:Y:S01]  /*7f30*/  IMAD.U32 R2, RZ, RZ, UR51 ;  /* 0x00000033ff027e24 */ /* 0x000fe2000f8e00ff */
[----:B------:R-:W-:Y:S04]  /*7f40*/  UIADD3 UR4, UPT, UPT, UR51, 0x1, URZ ;  /* 0x0000000133047890 */ /* 0x000fe8000fffe0ff */
[----:B------:R-:W-:Y:S01]  /*7f50*/  @P1 LEA R2, R2, UR50, 0x3 ;  /* 0x0000003202021c11 */ /* 0x000fe2000f8e18ff */
[----:B------:R-:W-:Y:S04]  /*7f60*/  UISETP.NE.AND UP0, UPT, UR4, 0x4, UPT ;  /* 0x000000040400788c */ /* 0x000fe8000bf05270 */
[----:B------:R-:W-:Y:S01]  /*7f70*/  @P1 VIADD R5, R2, 0x80 ;  /* 0x0000008002051836 */ /* 0x000fe20000000000 */
[----:B------:R-:W-:Y:S04]  /*7f80*/  USEL UR51, UR4, URZ, UP0 ;  /* 0x000000ff04337287 */ /* 0x000fe80008000000 */
[----:B--2---:R-:W-:Y:S04]  /*7f90*/  @P1 PRMT R0, R0, 0x654, R5 ;  /* 0x0000065400001816 */ /* 0x004fe80000000005 */
[----:B------:R2:W-:Y:S04]  /*7fa0*/  @P1 SYNCS.ARRIVE.TRANS64.RED.A1T0 RZ, [R0+URZ], RZ ;  /* 0x000000ff00ff19a7 */ /* 0x0005e800081004ff */
.L_x_94:
[----:B------:R-:W4:Y:S01]  /*7fb0*/  @P1 SYNCS.PHASECHK.TRANS64.TRYWAIT P0, [R3+URZ+0x60], R4 ;  /* 0x00006004030015a7 */ /* 0x000f2200080011ff */
[----:B------:R-:W-:Y:S01]  /*7fc0*/  BSSY B1, `(.L_x_95) ;  /* 0x0000016000017945 */ /* 0x000fe20003800000 */
[----:B----4-:R-:W-:Y:S03]  /*7fd0*/  @P1 SEL R46, RZ, 0x1, !P0 ;  /* 0x00000001ff2e1807 */ /* 0x010fe60004000000 */
[----:B------:R-:W-:Y:S05]  /*7fe0*/  @!P1 BRA `(.L_x_96) ;  /* 0x00000000004c9947 */ /* 0x000fea0003800000 */
[----:B------:R-:W-:Y:S01]  /*7ff0*/  ISETP.NE.AND P0, PT, R46, RZ, PT ;  /* 0x000000ff2e00720c */ /* 0x000fe20003f05270 */
[----:B------:R-:W-:Y:S01]  /*8000*/  BSSY B0, `(.L_x_97) ;  /* 0x000000b000007945 */ /* 0x000fe20003800000 */
[----:B------:R-:W-:Y:S11]  /*8010*/  ISETP.NE.AND P1, PT, R60, RZ, PT ;  /* 0x000000ff3c00720c */ /* 0x000ff60003f25270 */
[----:B------:R-:W-:Y:S02]  /*8020*/  @!UPT UIADD3 URZ, UPT, UPT, URZ, URZ, URZ ;  /* 0x000000fffffff290 */ /* 0x000fe4000fffe0ff */
[C---:B------:R-:W-:Y:S01]  /*8030*/  @P1 IMAD R6, R47.reuse, 0x2000, R86 ;  /* 0x000020002f061824 */ /* 0x040fe200078e0256 */
[C---:B------:R-:W-:Y:S01]  /*8040*/  @P1 LEA R4, R47.reuse, R94, 0xd ;  /* 0x0000005e2f041211 */ /* 0x040fe200078e68ff */
[C---:B------:R-:W-:Y:S02]  /*8050*/  @P1 IMAD R5, R47.reuse, 0x2000, R96 ;  /* 0x000020002f051824 */ /* 0x040fe400078e0260 */
[----:B------:R-:W-:Y:S01]  /*8060*/  @P1 IMAD R2, R47, 0x2000, R99 ;  /* 0x000020002f021824 */ /* 0x000fe200078e0263 */
[----:B------:R-:W-:Y:S06]  /*8070*/  @P0 BRA `(.L_x_98) ;  /* 0x00000000000c0947 */ /* 0x000fec0003800000 */
[----:B--2---:R-:W-:Y:S04]  /*8080*/  SHF.L.U32 R0, R85, 0x1f, RZ ;  /* 0x0000001f55007819 */ /* 0x004fe800000006ff */
[----:B------:R-:W2:Y:S02]  /*8090*/  SYNCS.PHASECHK.TRANS64.TRYWAIT P0, [R3+URZ+0x60], R0 ;  /* 0x00006000030075a7 */ /* 0x000ea400080011ff */
[----:B--2---:R-:W-:Y:S05]  /*80a0*/  @!P0 BRA `(.L_x_99) ;  /* 0x00000030002c8947 */ /* 0x004fea0003800000 */
.L_x_98:
[----:B------:R-:W-:Y:S05]  /*80b0*/  BSYNC B0 ;  /* 0x0000000000007941 */ /* 0x000fea0003800000 */
.L_x_97:
[----:B------:R-:W-:Y:S02]  /*80c0*/  ISETP.NE.AND P0, PT, R60, RZ, PT ;  /* 0x000000ff3c00720c */ /* 0x000fe40003f05270 */
[----:B------:R-:W-:Y:S11]  /*80d0*/  IADD3 R47, PT, PT, R47, 0x1, RZ ;  /* 0x000000012f2f7810 */ /* 0x000ff60007ffe0ff */
[----:B------:R4:W1:Y:S04]  /*80e0*/  @P0 LDS.128 R48, [R6] ;  /* 0x0000000006300984 */ /* 0x0008680000000c00 */
[----:B------:R4:W1:Y:S04]  /*80f0*/  @P0 LDS.128 R56, [R5+0x10] ;  /* 0x0000100005380984 */ /* 0x0008680000000c00 */
[----:B------:R4:W1:Y:S04]  /*8100*/  @P0 LDS.128 R64, [R4+0x20] ;  /* 0x0000200004400984 */ /* 0x0008680000000c00 */
[----:B------:R4:W1:Y:S02]  /*8110*/  @P0 LDS.128 R72, [R2+0x30] ;  /* 0x0000300002480984 */ /* 0x0008640000000c00 */
.L_x_96:
[----:B------:R-:W-:Y:S05]  /*8120*/  BSYNC B1 ;  /* 0x0000000000017941 */ /* 0x000fea0003800000 */
.L_x_95:
[----:B--2---:R-:W-:Y:S05]  /*8130*/  VIADD R3, R39, 0x20 ;  /* 0x0000002027037836 */ /* 0x004fea0000000000 */
[----:B------:R-:W-:Y:S04]  /*8140*/  SHF.R.U32.HI R3, RZ, 0x15, R3 ;  /* 0x00000015ff037819 */ /* 0x000fe80000011603 */
[----:B------:R-:W-:Y:S11]  /*8150*/  LOP3.LUT P0, RZ, R3, 0x3, R90, 0x48, !PT ;  /* 0x0000000303ff7812 */ /* 0x000ff6000780485a */
[----:B------:R-:W-:Y:S02]  /*8160*/  @!UPT UIADD3 URZ, UPT, UPT, URZ, URZ, URZ ;  /* 0x000000fffffff290 */ /* 0x000fe4000fffe0ff */
[----:B------:R-:W-:Y:S05]  /*8170*/  @!P0 BRA `(.L_x_100) ;  /* 0x0000000000408947 */ /* 0x000fea0003800000 */
[----:B------:R-:W2:Y:S01]  /*8180*/  LDCU.64 UR8, c[0x4][0x70] ;  /* 0x01000e00ff0877ac */ /* 0x000ea20008000a00 */
[----:B------:R-:W-:Y:S01]  /*8190*/  MOV R3, 0x0 ;  /* 0x0000000000037802 */ /* 0x000fe20000000f00 */
[----:B------:R-:W-:Y:S02]  /*81a0*/  HFMA2 R12, -RZ, RZ, 0, 5.9604644775390625e-08 ;  /* 0x00000001ff0c7431 */ /* 0x000fe400000001ff */
[----:B------:R-:W-:Y:S02]  /*81b0*/  IMAD.MOV.U32 R8, RZ, RZ, 0x192 ;  /* 0x00000192ff087424 */ /* 0x000fe400078e00ff */
[----:B------:R-:W-:Y:S01]  /*81c0*/  IMAD.MOV.U32 R13, RZ, RZ, RZ ;  /* 0x000000ffff0d7224 */ /* 0x000fe200078e00ff */
[----:B------:R-:W5:Y:S01]  /*81d0*/  LDCU.64 UR6, c[0x4][0x78] ;  /* 0x01000f00ff0677ac */ /* 0x000f620008000a00 */
[----:B----4-:R-:W4:Y:S01]  /*81e0*/  LDC.64 R2, c[0x4][R3] ;  /* 0x0100000003027b82 */ /* 0x010f220000000a00 */
[----:B------:R-:W3:Y:S01]  /*81f0*/  LDCU.64 UR4, c[0x4][0x10] ;  /* 0x01000200ff0477ac */ /* 0x000ee20008000a00 */
[----:B--2---:R-:W-:Y:S01]  /*8200*/  MOV R5, UR9 ;  /* 0x0000000900057c02 */ /* 0x004fe20008000f00 */
[----:B------:R-:W-:Y:S01]  /*8210*/  IMAD.U32 R4, RZ, RZ, UR8 ;  /* 0x00000008ff047e24 */ /* 0x000fe2000f8e00ff */
[----:B-----5:R-:W-:Y:S01]  /*8220*/  MOV R7, UR7 ;  /* 0x0000000700077c02 */ /* 0x020fe20008000f00 */
[----:B------:R-:W-:Y:S01]  /*8230*/  IMAD.U32 R6, RZ, RZ, UR6 ;  /* 0x00000006ff067e24 */ /* 0x000fe2000f8e00ff */
[----:B---3--:R-:W-:Y:S01]  /*8240*/  MOV R11, UR5 ;  /* 0x00000005000b7c02 */ /* 0x008fe20008000f00 */
[----:B------:R-:W-:Y:S02]  /*8250*/  IMAD.U32 R10, RZ, RZ, UR4 ;  /* 0x00000004ff0a7e24 */ /* 0x000fe4000f8e00ff */
[----:B------:R-:W-:Y:S07]  /*8260*/  LEPC R20, `(.L_x_100) ;  /* 0x000000001014794e */ /* 0x000fee0000000000 */
[----:B-1--4-:R-:W-:Y:S05]  /*8270*/  CALL.ABS.NOINC R2 ;  /* 0x0000000002007343 */ /* 0x012fea0003c00000 */
.L_x_100:
[C---:B-1----:R-:W-:Y:S01]  /*8280*/  SHF.L.U32 R40, R48.reuse, 0x10, RZ ;  /* 0x0000001030287819 */ /* 0x042fe200000006ff */
[----:B------:R-:W-:Y:S05]  /*8290*/  WARPSYNC.ALL ;  /* 0x0000000000007948 */ /* 0x000fea0003800000 */
[----:B------:R-:W-:Y:S01]  /*82a0*/  R2UR UR4, R39 ;  /* 0x00000000270472ca */ /* 0x000fe200000e0000 */
[----:B------:R-:W1:Y:S01]  /*82b0*/  S2R R104, SR_CgaCtaId ;  /* 0x0000000000687919 */ /* 0x000e620000008800 */
[----:B------:R-:W-:Y:S01]  /*82c0*/  LOP3.LUT R43, R48, 0xffff0000, RZ, 0xc0, !PT ;  /* 0xffff0000302b7812 */ /* 0x000fe200078ec0ff */
[----:B------:R-:W-:Y:S01]  /*82d0*/  BSSY.RECONVERGENT B0, `(.L_x_101) ;  /* 0x000008c000007945 */ /* 0x000fe20003800200 */
[----:B------:R-:W-:Y:S02]  /*82e0*/  LOP3.LUT R42, R49, 0xffff0000, RZ, 0xc0, !PT ;  /* 0xffff0000312a7812 */ /* 0x000fe400078ec0ff */
[----:B------:R-:W-:Y:S02]  /*82f0*/  LOP3.LUT R44, R50, 0xffff0000, RZ, 0xc0, !PT ;  /* 0xffff0000322c7812 */ /* 0x000fe400078ec0ff */
[----:B------:R-:W-:Y:S02]  /*8300*/  SHF.L.U32 R45, R59, 0x10, RZ ;  /* 0x000000103b2d7819 */ /* 0x000fe400000006ff */
[----:B------:R-:W-:Y:S02]  /*8310*/  ISETP.NE.AND P6, PT, R98, RZ, PT ;  /* 0x000000ff6200720c */ /* 0x000fe40003fc5270 */
[----:B------:R-:W-:Y:S01]  /*8320*/  ISETP.NE.AND P0, PT, R88, RZ, PT ;  /* 0x000000ff5800720c */ /* 0x000fe20003f05270 */
[----:B----4-:R-:W2:Y:S01]  /*8330*/  LDTM.x32 R4, tmem[UR4+0x20] ;  /* 0x00002004000479ee */ /* 0x010ea200082c0000 */
[----:B------:R-:W-:Y:S02]  /*8340*/  MOV R61, UR51 ;  /* 0x00000033003d7c02 */ /* 0x000fe40008000f00 */
[----:B------:R-:W-:Y:S07]  /*8350*/  LEA R62, R47, UR50, 0x3 ;  /* 0x000000322f3e7c11 */ /* 0x000fee000f8e18ff */
[----:B------:R-:W-:Y:S02]  /*8360*/  @P6 LEA R61, R61, UR50, 0x3 ;  /* 0x000000323d3d6c11 */ /* 0x000fe4000f8e18ff */
[----:B------:R-:W-:Y:S02]  /*8370*/  @P6 SHF.L.U32 R63, R85, 0x1f, RZ ;  /* 0x0000001f553f6819 */ /* 0x000fe400000006ff */
[----:B------:R-:W-:Y:S04]  /*8380*/  @P6 IADD3 R61, PT, PT, R61, 0x80, RZ ;  /* 0x000000803d3d6810 */ /* 0x000fe80007ffe0ff */
[----:B-1----:R-:W-:Y:S01]  /*8390*/  @P6 PRMT R61, R104, 0x654, R61 ;  /* 0x00000654683d6816 */ /* 0x002fe2000000003d */
[C---:B--2---:R-:W-:Y:S01]  /*83a0*/  FMUL R0, R38.reuse, R4 ;  /* 0x0000000426007220 */ /* 0x044fe20000400000 */
[C---:B------:R-:W-:Y:S01]  /*83b0*/  FMUL R2, R38.reuse, R5 ;  /* 0x0000000526027220 */ /* 0x040fe20000400000 */
[C---:B------:R-:W-:Y:S01]  /*83c0*/  FMUL R3, R38.reuse, R6 ;  /* 0x0000000626037220 */ /* 0x040fe20000400000 */
[C---:B------:R-:W-:Y:S01]  /*83d0*/  FMUL R7, R38.reuse, R7 ;  /* 0x0000000726077220 */ /* 0x040fe20000400000 */
[----:B------:R-:W-:Y:S01]  /*83e0*/  FFMA R0, R41, R40, R0 ;  /* 0x0000002829007223 */ /* 0x000fe20000000000 */
[----:B------:R-:W-:Y:S01]  /*83f0*/  SHF.L.U32 R40, R49, 0x10, RZ ;  /* 0x0000001031287819 */ /* 0x000fe200000006ff */
[----:B------:R-:W-:Y:S01]  /*8400*/  FFMA R2, R41, R43, R2 ;  /* 0x0000002b29027223 */ /* 0x000fe20000000002 */
[----:B------:R-:W-:Y:S01]  /*8410*/  SHF.L.U32 R43, R51, 0x10, RZ ;  /* 0x00000010332b7819 */ /* 0x000fe200000006ff */
[C---:B------:R-:W-:Y:S01]  /*8420*/  FMUL R4, R38.reuse, R8 ;  /* 0x0000000826047220 */ /* 0x040fe20000400000 */
[----:B------:R-:W-:Y:S01]  /*8430*/  FMUL R5, R38, R9 ;  /* 0x0000000926057220 */ /* 0x000fe20000400000 */
[C---:B------:R-:W-:Y:S01]  /*8440*/  FFMA R3, R41.reuse, R40, R3 ;  /* 0x0000002829037223 */ /* 0x040fe20000000003 */
[----:B------:R-:W-:Y:S01]  /*8450*/  SHF.L.U32 R40, R50, 0x10, RZ ;  /* 0x0000001032287819 */ /* 0x000fe200000006ff */
[----:B------:R-:W-:Y:S01]  /*8460*/  FFMA R7, R41, R42, R7 ;  /* 0x0000002a29077223 */ /* 0x000fe20000000007 */
[----:B------:R-:W-:Y:S01]  /*8470*/  LOP3.LUT R42, R51, 0xffff0000, RZ, 0xc0, !PT ;  /* 0xffff0000332a7812 */ /* 0x000fe200078ec0ff */
[----:B------:R-:W-:Y:S01]  /*8480*/  FMUL R6, R38, R10 ;  /* 0x0000000a26067220 */ /* 0x000fe20000400000 */
[----:B------:R-:W-:Y:S01]  /*8490*/  F2FP.BF16.F32.PACK_AB R52, R2, R0 ;  /* 0x000000000234723e */ /* 0x000fe200000010ff */
        /* <DEDUP_REMOVED lines=18> */
[C---:B------:R-:W-:Y:S01]  /*85c0*/  LOP3.LUT R42, R58.reuse, 0xffff0000, RZ, 0xc0, !PT ;  /* 0xffff00003a2a7812 */ /* 0x040fe200078ec0ff */
[----:B------:R-:W-:Y:S01]  /*85d0*/  FFMA R10, R41, R43, R10 ;  /* 0x0000002b290a7223 */ /* 0x000fe2000000000a */
[----:B------:R-:W-:Y:S01]  /*85e0*/  SHF.L.U32 R43, R58, 0x10, RZ ;  /* 0x000000103a2b7819 */ /* 0x000fe200000006ff */
[C---:B------:R-:W-:Y:S01]  /*85f0*/  FMUL R15, R38.reuse, R15 ;  /* 0x0000000f260f7220 */ /* 0x040fe20000400000 */
[----:B------:R-:W-:Y:S01]  /*8600*/  F2FP.BF16.F32.PACK_AB R68, R9, R8 ;  /* 0x000000080944723e */ /* 0x000fe200000010ff */
[C---:B------:R-:W-:Y:S01]  /*8610*/  FMUL R12, R38.reuse, R16 ;  /* 0x00000010260c7220 */ /* 0x040fe20000400000 */
[----:B------:R-:W-:Y:S01]  /*8620*/  FMUL R13, R38, R17 ;  /* 0x00000011260d7220 */ /* 0x000fe20000400000 */
[----:B------:R-:W-:Y:S01]  /*8630*/  FFMA R15, R41, R40, R15 ;  /* 0x00000028290f7223 */ /* 0x000fe2000000000f */
[----:B------:R-:W-:Y:S01]  /*8640*/  LOP3.LUT R40, R59, 0xffff0000, RZ, 0xc0, !PT ;  /* 0xffff00003b287812 */ /* 0x000fe200078ec0ff */
[----:B------:R-:W-:Y:S01]  /*8650*/  FFMA R12, R41, R43, R12 ;  /* 0x0000002b290c7223 */ /* 0x000fe2000000000c */
[----:B------:R-:W-:Y:S01]  /*8660*/  SHF.L.U32 R43, R64, 0x10, RZ ;  /* 0x00000010402b7819 */ /* 0x000fe200000006ff */
[----:B------:R-:W-:Y:S01]  /*8670*/  FMUL R14, R38, R18 ;  /* 0x00000012260e7220 */ /* 0x000fe20000400000 */
[----:B------:R-:W-:Y:S01]  /*8680*/  F2FP.BF16.F32.PACK_AB R69, R15, R10 ;  /* 0x0000000a0f45723e */ /* 0x000fe200000010ff */
[----:B------:R1:W-:Y:S01]  /*8690*/  STS.128 [R86+0x2000], R52 ;  /* 0x0020003456007388 */ /* 0x0003e20000000c00 */
[----:B------:R-:W-:Y:S01]  /*86a0*/  FFMA R13, R41, R42, R13 ;  /* 0x0000002a290d7223 */ /* 0x000fe2000000000d */
[----:B------:R-:W-:Y:S01]  /*86b0*/  LOP3.LUT R42, R64, 0xffff0000, RZ, 0xc0, !PT ;  /* 0xffff0000402a7812 */ /* 0x000fe200078ec0ff */
[C---:B------:R-:W-:Y:S01]  /*86c0*/  FMUL R19, R38.reuse, R19 ;  /* 0x0000001326137220 */ /* 0x040fe20000400000 */
[C---:B------:R-:W-:Y:S01]  /*86d0*/  FMUL R16, R38.reuse, R20 ;  /* 0x0000001426107220 */ /* 0x040fe20000400000 */
[C---:B------:R-:W-:Y:S01]  /*86e0*/  FMUL R17, R38.reuse, R21 ;  /* 0x0000001526117220 */ /* 0x040fe20000400000 */
[----:B------:R-:W-:Y:S01]  /*86f0*/  F2FP.BF16.F32.PACK_AB R70, R13, R12 ;  /* 0x0000000c0d46723e */ /* 0x000fe200000010ff */
[----:B------:R-:W-:Y:S01]  /*8700*/  FFMA R14, R41, R45, R14 ;  /* 0x0000002d290e7223 */ /* 0x000fe2000000000e */
[----:B------:R-:W-:Y:S01]  /*8710*/  SHF.L.U32 R45, R65, 0x10, RZ ;  /* 0x00000010412d7819 */ /* 0x000fe200000006ff */
[----:B------:R-:W-:Y:S01]  /*8720*/  FFMA R19, R41, R40, R19 ;  /* 0x0000002829137223 */ /* 0x000fe20000000013 */
[----:B------:R-:W-:Y:S01]  /*8730*/  LOP3.LUT R40, R65, 0xffff0000, RZ, 0xc0, !PT ;  /* 0xffff000041287812 */ /* 0x000fe200078ec0ff */
[----:B------:R-:W-:Y:S01]  /*8740*/  FFMA R16, R41, R43, R16 ;  /* 0x0000002b29107223 */ /* 0x000fe20000000010 */
[----:B------:R-:W-:Y:S01]  /*8750*/  SHF.L.U32 R43, R67, 0x10, RZ ;  /* 0x00000010432b7819 */ /* 0x000fe200000006ff */
[C---:B------:R-:W-:Y:S01]  /*8760*/  FMUL R18, R38.reuse, R22 ;  /* 0x0000001626127220 */ /* 0x040fe20000400000 */
[----:B------:R-:W-:Y:S01]  /*8770*/  F2FP.BF16.F32.PACK_AB R71, R19, R14 ;  /* 0x0000000e1347723e */ /* 0x000fe200000010ff */
[C---:B------:R-:W-:Y:S01]  /*8780*/  FFMA R17, R41.reuse, R42, R17 ;  /* 0x0000002a29117223 */ /* 0x040fe20000000011 */
[----:B------:R-:W-:Y:S01]  /*8790*/  FMUL R23, R38, R23 ;  /* 0x0000001726177220 */ /* 0x000fe20000400000 */
[----:B------:R-:W-:Y:S01]  /*87a0*/  SHF.L.U32 R42, R66, 0x10, RZ ;  /* 0x00000010422a7819 */ /* 0x000fe200000006ff */
[----:B------:R-:W-:Y:S01]  /*87b0*/  FMUL R20, R38, R24 ;  /* 0x0000001826147220 */ /* 0x000fe20000400000 */
[----:B------:R2:W-:Y:S01]  /*87c0*/  STS.128 [R96+0x2010], R68 ;  /* 0x0020104460007388 */ /* 0x0005e20000000c00 */
[----:B------:R-:W-:Y:S01]  /*87d0*/  FFMA R18, R41, R45, R18 ;  /* 0x0000002d29127223 */ /* 0x000fe20000000012 */
[----:B------:R-:W-:Y:S01]  /*87e0*/  SHF.L.U32 R45, R75, 0x10, RZ ;  /* 0x000000104b2d7819 */ /* 0x000fe200000006ff */
[C---:B------:R-:W-:Y:S01]  /*87f0*/  FFMA R23, R41.reuse, R40, R23 ;  /* 0x0000002829177223 */ /* 0x040fe20000000017 */
[----:B------:R-:W-:Y:S01]  /*8800*/  LOP3.LUT R40, R66, 0xffff0000, RZ, 0xc0, !PT ;  /* 0xffff000042287812 */ /* 0x000fe200078ec0ff */
[----:B------:R-:W-:Y:S01]  /*8810*/  FFMA R20, R41, R42, R20 ;  /* 0x0000002a29147223 */ /* 0x000fe20000000014 */
[----:B------:R-:W-:Y:S01]  /*8820*/  LOP3.LUT R42, R67, 0xffff0000, RZ, 0xc0, !PT ;  /* 0xffff0000432a7812 */ /* 0x000fe200078ec0ff */
[C---:B------:R-:W-:Y:S01]  /*8830*/  FMUL R21, R38.reuse, R25 ;  /* 0x0000001926157220 */ /* 0x040fe20000400000 */
[C---:B------:R-:W-:Y:S01]  /*8840*/  FMUL R22, R38.reuse, R26 ;  /* 0x0000001a26167220 */ /* 0x040fe20000400000 */
[C---:B------:R-:W-:Y:S01]  /*8850*/  FMUL R27, R38.reuse, R27 ;  /* 0x0000001b261b7220 */ /* 0x040fe20000400000 */
[----:B------:R-:W-:Y:S01]  /*8860*/  FMUL R24, R38, R28 ;  /* 0x0000001c26187220 */ /* 0x000fe20000400000 */
[C---:B------:R-:W-:Y:S01]  /*8870*/  FFMA R21, R41.reuse, R40, R21 ;  /* 0x0000002829157223 */ /* 0x040fe20000000015 */
[C---:B------:R-:W-:Y:S01]  /*8880*/  FFMA R22, R41.reuse, R43, R22 ;  /* 0x0000002b29167223 */ /* 0x040fe20000000016 */
[----:B------:R-:W-:Y:S01]  /*8890*/  FFMA R27, R41, R42, R27 ;  /* 0x0000002a291b7223 */ /* 0x000fe2000000001b */
[----:B------:R-:W-:Y:S01]  /*88a0*/  SHF.L.U32 R40, R72, 0x10, RZ ;  /* 0x0000001048287819 */ /* 0x000fe200000006ff */
[----:B------:R-:W-:Y:S01]  /*88b0*/  FMUL R25, R38, R29 ;  /* 0x0000001d26197220 */ /* 0x000fe20000400000 */
[----:B------:R-:W-:Y:S01]  /*88c0*/  LOP3.LUT R42, R72, 0xffff0000, RZ, 0xc0, !PT ;  /* 0xffff0000482a7812 */ /* 0x000fe200078ec0ff */
[C---:B------:R-:W-:Y:S01]  /*88d0*/  FMUL R26, R38.reuse, R30 ;  /* 0x0000001e261a7220 */ /* 0x040fe20000400000 */
[----:B------:R-:W-:Y:S01]  /*88e0*/  SHF.L.U32 R43, R73, 0x10, RZ ;  /* 0x00000010492b7819 */ /* 0x000fe200000006ff */
[----:B------:R-:W-:Y:S01]  /*88f0*/  FFMA R24, R41, R40, R24 ;  /* 0x0000002829187223 */ /* 0x000fe20000000018 */
[----:B------:R-:W-:Y:S01]  /*8900*/  LOP3.LUT R40, R73, 0xffff0000, RZ, 0xc0, !PT ;  /* 0xffff000049287812 */ /* 0x000fe200078ec0ff */
[C---:B------:R-:W-:Y:S01]  /*8910*/  FFMA R25, R41.reuse, R42, R25 ;  /* 0x0000002a29197223 */ /* 0x040fe20000000019 */
[----:B------:R-:W-:Y:S01]  /*8920*/  FMUL R31, R38, R31 ;  /* 0x0000001f261f7220 */ /* 0x000fe20000400000 */
[C---:B------:R-:W-:Y:S01]  /*8930*/  FFMA R26, R41.reuse, R43, R26 ;  /* 0x0000002b291a7223 */ /* 0x040fe2000000001a */
[----:B------:R-:W-:Y:S01]  /*8940*/  SHF.L.U32 R43, R74, 0x10, RZ ;  /* 0x000000104a2b7819 */ /* 0x000fe200000006ff */
[----:B------:R-:W-:Y:S01]  /*8950*/  FMUL R28, R38, R32 ;  /* 0x00000020261c7220 */ /* 0x000fe20000400000 */
[----:B------:R-:W-:Y:S01]  /*8960*/  LOP3.LUT R42, R74, 0xffff0000, RZ, 0xc0, !PT ;  /* 0xffff00004a2a7812 */ /* 0x000fe200078ec0ff */
[C---:B------:R-:W-:Y:S01]  /*8970*/  FMUL R29, R38.reuse, R33 ;  /* 0x00000021261d7220 */ /* 0x040fe20000400000 */
[C---:B------:R-:W-:Y:S01]  /*8980*/  FMUL R30, R38.reuse, R34 ;  /* 0x00000022261e7220 */ /* 0x040fe20000400000 */
[----:B------:R-:W-:Y:S01]  /*8990*/  FFMA R31, R41, R40, R31 ;  /* 0x00000028291f7223 */ /* 0x000fe2000000001f */
[----:B------:R-:W-:Y:S01]  /*89a0*/  FMUL R35, R38, R35 ;  /* 0x0000002326237220 */ /* 0x000fe20000400000 */
[----:B-1----:R-:W-:Y:S01]  /*89b0*/  F2FP.BF16.F32.PACK_AB R52, R17, R16 ;  /* 0x000000101134723e */ /* 0x002fe200000010ff */
[----:B------:R-:W-:Y:S01]  /*89c0*/  FFMA R28, R41, R43, R28 ;  /* 0x0000002b291c7223 */ /* 0x000fe2000000001c */
[----:B------:R-:W-:Y:S01]  /*89d0*/  F2FP.BF16.F32.PACK_AB R53, R23, R18 ;  /* 0x000000121735723e */ /* 0x000fe200000010ff */
[----:B------:R-:W-:Y:S01]  /*89e0*/  FFMA R29, R41, R42, R29 ;  /* 0x0000002a291d7223 */ /* 0x000fe2000000001d */
[----:B------:R-:W-:Y:S01]  /*89f0*/  F2FP.BF16.F32.PACK_AB R54, R21, R20 ;  /* 0x000000141536723e */ /* 0x000fe200000010ff */
[----:B------:R-:W-:Y:S01]  /*8a00*/  FFMA R30, R41, R45, R30 ;  /* 0x0000002d291e7223 */ /* 0x000fe2000000001e */
[----:B------:R-:W-:Y:S01]  /*8a10*/  F2FP.BF16.F32.PACK_AB R55, R27, R22 ;  /* 0x000000161b37723e */ /* 0x000fe200000010ff */
[----:B------:R-:W-:Y:S01]  /*8a20*/  FFMA R35, R41, R44, R35 ;  /* 0x0000002c29237223 */ /* 0x000fe20000000023 */
[----:B------:R-:W-:Y:S02]  /*8a30*/  F2FP.BF16.F32.PACK_AB R108, R25, R24 ;  /* 0x00000018196c723e */ /* 0x000fe400000010ff */
[----:B------:R-:W-:Y:S01]  /*8a40*/  F2FP.BF16.F32.PACK_AB R109, R31, R26 ;  /* 0x0000001a1f6d723e */ /* 0x000fe200000010ff */
[----:B------:R2:W-:Y:S01]  /*8a50*/  STS.128 [R94+0x2020], R52 ;  /* 0x002020345e007388 */ /* 0x0005e20000000c00 */
        /* <DEDUP_REMOVED lines=8> */
[----:B-1----:R-:W1:Y:S02]  /*8ae0*/  FENCE.VIEW.ASYNC.S ;  /* 0x00000000000073c6 */ /* 0x002e640000000000 */
[----:B-1----:R-:W-:Y:S06]  /*8af0*/  BAR.SYNC.DEFER_BLOCKING 0x1, 0x80 ;  /* 0x0042000000007b1d */ /* 0x002fec0000010000 */
[----:B------:R-:W-:Y:S05]  /*8b00*/  @P0 BRA `(.L_x_102) ;  /* 0x0000000000200947 */ /* 0x000fea0003800000 */
[----:B------:R-:W1:Y:S01]  /*8b10*/  LDCU.64 UR6, c[0x0][0x348] ;  /* 0x00006900ff0677ac */ /* 0x000e620008000a00 */
[----:B------:R-:W-:Y:S02]  /*8b20*/  UIADD3 UR40, UPT, UPT, UR50, 0x2200, URZ ;  /* 0x0000220032287890 */ /* 0x000fe4000fffe0ff */
[----:B------:R-:W-:Y:S02]  /*8b30*/  UIADD3 UR41, UPT, UPT, UR52, 0x20, URZ ;  /* 0x0000002034297890 */ /* 0x000fe4000fffe0ff */
[----:B-1----:R-:W-:Y:S04]  /*8b40*/  UIADD3 UR4, UP0, UPT, UR6, 0x780, URZ ;  /* 0x0000078006047890 */ /* 0x002fe8000ff1e0ff */
[----:B------:R-:W-:Y:S09]  /*8b50*/  UIADD3.X UR5, UPT, UPT, URZ, UR7, URZ, UP0, !UPT ;  /* 0x00000007ff057290 */ /* 0x000ff200087fe4ff */
[----:B------:R1:W-:Y:S01]  /*8b60*/  UTMASTG.5D [UR40], [UR4] ;  /* 0x00000028040073b5 */ /* 0x0003e20008020000 */
[----:B------:R0:W-:Y:S01]  /*8b70*/  UTMACMDFLUSH ;  /* 0x00000000000079b7 */ /* 0x0001e20000000000 */
[----:B-1----:R-:W-:Y:S04]  /*8b80*/  DEPBAR.LE SB0, 0x1 ;  /* 0x000080400000791a */ /* 0x002fe80000000000 */
.L_x_102:
[----:B------:R-:W-:Y:S05]  /*8b90*/  BSYNC.RECONVERGENT B0 ;  /* 0x0000000000007941 */ /* 0x000fea0003800200 */
.L_x_101:
[----:B------:R-:W-:Y:S01]  /*8ba0*/  BAR.SYNC.DEFER_BLOCKING 0x1, 0x80 ;  /* 0x0042000000007b1d */ /* 0x000fe20000010000 */
[----:B------:R-:W-:Y:S04]  /*8bb0*/  UIADD3 UR4, UPT, UPT, UR51, 0x1, URZ ;  /* 0x0000000133047890 */ /* 0x000fe8000fffe0ff */
[----:B------:R-:W-:Y:S04]  /*8bc0*/  UISETP.NE.AND UP0, UPT, UR4, 0x4, UPT ;  /* 0x000000040400788c */ /* 0x000fe8000bf05270 */
[----:B------:R-:W-:Y:S01]  /*8bd0*/  USEL UR49, UR4, URZ, UP0 ;  /* 0x000000ff04317287 */ /* 0x000fe20008000000 */
[----:B------:R1:W-:Y:S01]  /*8be0*/  @P6 SYNCS.ARRIVE.TRANS64.RED.A1T0 RZ, [R61+URZ], RZ ;  /* 0x000000ff3dff69a7 */ /* 0x0003e200081004ff */
[----:B------:R-:W-:Y:S01]  /*8bf0*/  BSSY B1, `(.L_x_103) ;  /* 0x0000017000017945 */ /* 0x000fe20003800000 */
[----:B------:R-:W4:Y:S02]  /*8c00*/  @P6 SYNCS.PHASECHK.TRANS64.TRYWAIT P0, [R62+URZ+0x60], R63 ;  /* 0x0000603f3e0065a7 */ /* 0x000f2400080011ff */
[----:B----4-:R-:W-:Y:S01]  /*8c10*/  @P6 SEL R46, RZ, 0x1, !P0 ;  /* 0x00000001ff2e6807 */ /* 0x010fe20004000000 */
[----:B-1----:R-:W-:Y:S06]  /*8c20*/  @!P6 BRA `(.L_x_104) ;  /* 0x00000000004ce947 */ /* 0x002fec0003800000 */
        /* <DEDUP_REMOVED lines=9> */
[----:B------:R-:W-:Y:S04]  /*8cc0*/  SHF.L.U32 R5, R85, 0x1f, RZ ;  /* 0x0000001f55057819 */ /* 0x000fe800000006ff */
[----:B------:R-:W1:Y:S02]  /*8cd0*/  SYNCS.PHASECHK.TRANS64.TRYWAIT P0, [R62+URZ+0x60], R5 ;  /* 0x000060053e0075a7 */ /* 0x000e6400080011ff */
[----:B-1----:R-:W-:Y:S05]  /*8ce0*/  @!P0 BRA `(.L_x_107) ;  /* 0x0000002400308947 */ /* 0x002fea0003800000 */
.L_x_106:
[----:B------:R-:W-:Y:S05]  /*8cf0*/  BSYNC B0 ;  /* 0x0000000000007941 */ /* 0x000fea0003800000 */
.L_x_105:
[----:B------:R-:W-:Y:S02]  /*8d00*/  ISETP.NE.AND P0, PT, R60, RZ, PT ;  /* 0x000000ff3c00720c */ /* 0x000fe40003f05270 */
[----:B------:R-:W-:Y:S11]  /*8d10*/  IADD3 R47, PT, PT, R47, 0x1, RZ ;  /* 0x000000012f2f7810 */ /* 0x000ff60007ffe0ff */
[----:B------:R4:W1:Y:S04]  /*8d20*/  @P0 LDS.128 R48, [R4] ;  /* 0x0000000004300984 */ /* 0x0008680000000c00 */
[----:B------:R4:W1:Y:S04]  /*8d30*/  @P0 LDS.128 R56, [R3+0x10] ;  /* 0x0000100003380984 */ /* 0x0008680000000c00 */
[----:B------:R4:W1:Y:S04]  /*8d40*/  @P0 LDS.128 R64, [R2+0x20] ;  /* 0x0000200002400984 */ /* 0x0008680000000c00 */
[----:B------:R4:W1:Y:S02]  /*8d50*/  @P0 LDS.128 R72, [R0+0x30] ;  /* 0x0000300000480984 */ /* 0x0008640000000c00 */
.L_x_104:
[----:B------:R-:W-:Y:S05]  /*8d60*/  BSYNC B1 ;  /* 0x0000000000017941 */ /* 0x000fea0003800000 */
.L_x_103:
[----:B----4-:R-:W-:Y:S05]  /*8d70*/  VIADD R3, R39, 0x40 ;  /* 0x0000004027037836 */ /* 0x010fea0000000000 */
[----:B------:R-:W-:Y:S04]  /*8d80*/  SHF.R.U32.HI R3, RZ, 0x15, R3 ;  /* 0x00000015ff037819 */ /* 0x000fe80000011603 */
[----:B------:R-:W-:Y:S11]  /*8d90*/  LOP3.LUT P0, RZ, R3, 0x3, R90, 0x48, !PT ;  /* 0x0000000303ff7812 */ /* 0x000ff6000780485a */
[----:B------:R-:W-:Y:S02]  /*8da0*/  @!UPT UIADD3 URZ, UPT, UPT, URZ, URZ, URZ ;  /* 0x000000fffffff290 */ /* 0x000fe4000fffe0ff */
[----:B------:R-:W-:Y:S05]  /*8db0*/  @!P0 BRA `(.L_x_108) ;  /* 0x0000000000408947 */ /* 0x000fea0003800000 */
[----:B------:R-:W1:Y:S01]  /*8dc0*/  LDCU.64 UR8, c[0x4][0x70] ;  /* 0x01000e00ff0877ac */ /* 0x000e620008000a00 */
[----:B------:R-:W-:Y:S01]  /*8dd0*/  MOV R3, 0x0 ;  /* 0x0000000000037802 */ /* 0x000fe20000000f00 */
[----:B------:R-:W-:Y:S02]  /*8de0*/  HFMA2 R12, -RZ, RZ, 0, 5.9604644775390625e-08 ;  /* 0x00000001ff0c7431 */ /* 0x000fe400000001ff */
[----:B------:R-:W-:Y:S02]  /*8df0*/  IMAD.MOV.U32 R8, RZ, RZ, 0x192 ;  /* 0x00000192ff087424 */ /* 0x000fe400078e00ff */
[----:B------:R-:W-:Y:S01]  /*8e00*/  IMAD.MOV.U32 R13, RZ, RZ, RZ ;  /* 0x000000ffff0d7224 */ /* 0x000fe200078e00ff */
[----:B------:R-:W4:Y:S01]  /*8e10*/  LDCU.64 UR6, c[0x4][0x78] ;  /* 0x01000f00ff0677ac */ /* 0x000f220008000a00 */
[----:B------:R-:W2:Y:S01]  /*8e20*/  LDC.64 R2, c[0x4][R3] ;  /* 0x0100000003027b82 */ /* 0x000ea20000000a00 */
[----:B------:R-:W5:Y:S01]  /*8e30*/  LDCU.64 UR4, c[0x4][0x10] ;  /* 0x01000200ff0477ac */ /* 0x000f620008000a00 */
[----:B-1----:R-:W-:Y:S01]  /*8e40*/  MOV R5, UR9 ;  /* 0x0000000900057c02 */ /* 0x002fe20008000f00 */
[----:B------:R-:W-:Y:S01]  /*8e50*/  IMAD.U32 R4, RZ, RZ, UR8 ;  /* 0x00000008ff047e24 */ /* 0x000fe2000f8e00ff */
[----:B----4-:R-:W-:Y:S01]  /*8e60*/  MOV R7, UR7 ;  /* 0x0000000700077c02 */ /* 0x010fe20008000f00 */
[----:B------:R-:W-:Y:S01]  /*8e70*/  IMAD.U32 R6, RZ, RZ, UR6 ;  /* 0x00000006ff067e24 */ /* 0x000fe2000f8e00ff */
[----:B-----5:R-:W-:Y:S01]  /*8e80*/  MOV R11, UR5 ;  /* 0x00000005000b7c02 */ /* 0x020fe20008000f00 */
[----:B------:R-:W-:Y:S02]  /*8e90*/  IMAD.U32 R10, RZ, RZ, UR4 ;  /* 0x00000004ff0a7e24 */ /* 0x000fe4000f8e00ff */
[----:B------:R-:W-:Y:S07]  /*8ea0*/  LEPC R20, `(.L_x_108) ;  /* 0x000000001014794e */ /* 0x000fee0000000000 */
[----:B--23--:R-:W-:Y:S05]  /*8eb0*/  CALL.ABS.NOINC R2 ;  /* 0x0000000002007343 */ /* 0x00cfea0003c00000 */
.L_x_108:
[C---:B-1----:R-:W-:Y:S01]  /*8ec0*/  SHF.L.U32 R40, R48.reuse, 0x10, RZ ;  /* 0x0000001030287819 */ /* 0x042fe200000006ff */
[----:B------:R-:W-:Y:S05]  /*8ed0*/  WARPSYNC.ALL ;  /* 0x0000000000007948 */ /* 0x000fea0003800000 */
[----:B------:R-:W-:Y:S01]  /*8ee0*/  R2UR UR4, R39 ;  /* 0x00000000270472ca */ /* 0x000fe200000e0000 */
[----:B------:R-:W-:Y:S01]  /*8ef0*/  BSSY.RECONVERGENT B0, `(.L_x_109) ;  /* 0x000008d000007945 */ /* 0x000fe20003800200 */
[----:B------:R-:W-:Y:S02]  /*8f00*/  LOP3.LUT R43, R48, 0xffff0000, RZ, 0xc0, !PT ;  /* 0xffff0000302b7812 */ /* 0x000fe400078ec0ff */
[----:B------:R-:W-:Y:S02]  /*8f10*/  SHF.L.U32 R42, R49, 0x10, RZ ;  /* 0x00000010312a7819 */ /* 0x000fe400000006ff */
[C---:B------:R-:W-:Y:S02]  /*8f20*/  SHF.L.U32 R45, R51.reuse, 0x10, RZ ;  /* 0x00000010332d7819 */ /* 0x040fe400000006ff */
[----:B------:R-:W-:Y:S02]  /*8f30*/  LOP3.LUT R44, R51, 0xffff0000, RZ, 0xc0, !PT ;  /* 0xffff0000332c7812 */ /* 0x000fe400078ec0ff */
[----:B------:R-:W-:Y:S02]  /*8f40*/  ISETP.NE.AND P6, PT, R98, RZ, PT ;  /* 0x000000ff6200720c */ /* 0x000fe40003fc5270 */
[----:B------:R-:W-:Y:S01]  /*8f50*/  ISETP.NE.AND P0, PT, R88, RZ, PT ;  /* 0x000000ff5800720c */ /* 0x000fe20003f05270 */
[----:B------:R-:W1:Y:S01]  /*8f60*/  LDTM.x32 R4, tmem[UR4+0x40] ;  /* 0x00004004000479ee */ /* 0x000e6200082c0000 */
[----:B------:R-:W-:Y:S02]  /*8f70*/  MOV R61, UR49 ;  /* 0x00000031003d7c02 */ /* 0x000fe40008000f00 */
[----:B------:R-:W-:Y:S07]  /*8f80*/  LEA R62, R47, UR50, 0x3 ;  /* 0x000000322f3e7c11 */ /* 0x000fee000f8e18ff */
[----:B------:R-:W-:Y:S02]  /*8f90*/  @P6 LEA R61, R61, UR50, 0x3 ;  /* 0x000000323d3d6c11 */ /* 0x000fe4000f8e18ff */
[----:B------:R-:W-:Y:S02]  /*8fa0*/  @P6 SHF.L.U32 R63, R85, 0x1f, RZ ;  /* 0x0000001f553f6819 */ /* 0x000fe400000006ff */
[----:B------:R-:W-:Y:S04]  /*8fb0*/  @P6 IADD3 R61, PT, PT, R61, 0x80, RZ ;  /* 0x000000803d3d6810 */ /* 0x000fe80007ffe0ff */
[----:B------:R-:W-:Y:S01]  /*8fc0*/  @P6 PRMT R61, R104, 0x654, R61 ;  /* 0x00000654683d6816 */ /* 0x000fe2000000003d */
[C---:B-1----:R-:W-:Y:S01]  /*8fd0*/  FMUL R0, R38.reuse, R4 ;  /* 0x0000000426007220 */ /* 0x042fe20000400000 */
[C---:B------:R-:W-:Y:S01]  /*8fe0*/  FMUL R2, R38.reuse, R5 ;  /* 0x0000000526027220 */ /* 0x040fe20000400000 */
[C---:B------:R-:W-:Y:S01]  /*8ff0*/  FMUL R3, R38.reuse, R6 ;  /* 0x0000000626037220 */ /* 0x040fe20000400000 */
[----:B------:R-:W-:Y:S01]  /*9000*/  FMUL R7, R38, R7 ;  /* 0x0000000726077220 */ /* 0x000fe20000400000 */
[----:B------:R-:W-:Y:S01]  /*9010*/  FFMA R0, R41, R40, R0 ;  /* 0x0000002829007223 */ /* 0x000fe20000000000 */
[----:B------:R-:W-:Y:S01]  /*9020*/  LOP3.LUT R40, R49, 0xffff0000, RZ, 0xc0, !PT ;  /* 0xffff000031287812 */ /* 0x000fe200078ec0ff */
[C---:B------:R-:W-:Y:S01]  /*9030*/  FFMA R2, R41.reuse, R43, R2 ;  /* 0x0000002b29027223 */ /* 0x040fe20000000002 */
[C---:B------:R-:W-:Y:S01]  /*9040*/  SHF.L.U32 R43, R50.reuse, 0x10, RZ ;  /* 0x00000010322b7819 */ /* 0x040fe200000006ff */
[C---:B------:R-:W-:Y:S01]  /*9050*/  FFMA R3, R41.reuse, R42, R3 ;  /* 0x0000002a29037223 */ /* 0x040fe20000000003 */
[----:B------:R-:W-:Y:S01]  /*9060*/  LOP3.LUT R42, R50, 0xffff0000, RZ, 0xc0, !PT ;  /* 0xffff0000322a7812 */ /* 0x000fe200078ec0ff */
[----:B------:R-:W-:Y:S01]  /*9070*/  FMUL R4, R38, R8 ;  /* 0x0000000826047220 */ /* 0x000fe20000400000 */
[----:B--2---:R-:W-:Y:S01]  /*9080*/  F2FP.BF16.F32.PACK_AB R68, R2, R0 ;  /* 0x000000000244723e */ /* 0x004fe200000010ff */
[----:B------:R-:W-:Y:S01]  /*9090*/  FMUL R5, R38, R9 ;  /* 0x0000000926057220 */ /* 0x000fe20000400000 */
[C---:B------:R-:W-:Y:S01]  /*90a0*/  FFMA R7, R41.reuse, R40, R7 ;  /* 0x0000002829077223 */ /* 0x040fe20000000007 */
[----:B------:R-:W-:Y:S01]  /*90b0*/  SHF.L.U32 R40, R56, 0x10, RZ ;  /* 0x0000001038287819 */ /* 0x000fe200000006ff */
[C---:B------:R-:W-:Y:S01]  /*90c0*/  FMUL R6, R38.reuse, R10 ;  /* 0x0000000a26067220 */ /* 0x040fe20000400000 */
[C---:B------:R-:W-:Y:S01]  /*90d0*/  FMUL R11, R38.reuse, R11 ;  /* 0x0000000b260b7220 */ /* 0x040fe20000400000 */
[----:B------:R-:W-:Y:S01]  /*90e0*/  FFMA R4, R41, R43, R4 ;  /* 0x0000002b29047223 */ /* 0x000fe20000000004 */
[----:B------:R-:W-:Y:S01]  /*90f0*/  SHF.L.U32 R43, R57, 0x10, RZ ;  /* 0x00000010392b7819 */ /* 0x000fe200000006ff */
[----:B------:R-:W-:Y:S01]  /*9100*/  FMUL R8, R38, R12 ;  /* 0x0000000c26087220 */ /* 0x000fe20000400000 */
[----:B------:R-:W-:Y:S01]  /*9110*/  F2FP.BF16.F32.PACK_AB R69, R7, R3 ;  /* 0x000000030745723e */ /* 0x000fe200000010ff */
[C---:B------:R-:W-:Y:S01]  /*9120*/  FFMA R5, R41.reuse, R42, R5 ;  /* 0x0000002a29057223 */ /* 0x040fe20000000005 */
[----:B------:R-:W-:Y:S01]  /*9130*/  LOP3.LUT R42, R56, 0xffff0000, RZ, 0xc0, !PT ;  /* 0xffff0000382a7812 */ /* 0x000fe200078ec0ff */
[----:B------:R-:W-:Y:S01]  /*9140*/  FFMA R6, R41, R45, R6 ;  /* 0x0000002d29067223 */ /* 0x000fe20000000006 */
[----:B------:R-:W-:Y:S01]  /*9150*/  SHF.L.U32 R45, R65, 0x10, RZ ;  /* 0x00000010412d7819 */ /* 0x000fe200000006ff */
[----:B------:R-:W-:Y:S01]  /*9160*/  FFMA R11, R41, R44, R11 ;  /* 0x0000002c290b7223 */ /* 0x000fe2000000000b */
[----:B------:R-:W-:Y:S01]  /*9170*/  F2FP.BF16.F32.PACK_AB R70, R5, R4 ;  /* 0x000000040546723e */ /* 0x000fe200000010ff */
[----:B------:R-:W-:Y:S01]  /*9180*/  FFMA R8, R41, R40, R8 ;  /* 0x0000002829087223 */ /* 0x000fe20000000008 */
[----:B------:R-:W-:Y:S01]  /*9190*/  LOP3.LUT R40, R57, 0xffff0000, RZ, 0xc0, !PT ;  /* 0xffff000039287812 */ /* 0x000fe200078ec0ff */
[C---:B------:R-:W-:Y:S01]  /*91a0*/  FMUL R9, R38.reuse, R13 ;  /* 0x0000000d26097220 */ /* 0x040fe20000400000 */
[----:B------:R-:W-:Y:S01]  /*91b0*/  F2FP.BF16.F32.PACK_AB R71, R11, R6 ;  /* 0x000000060b47723e */ /* 0x000fe200000010ff */
[C---:B------:R-:W-:Y:S01]  /*91c0*/  FMUL R10, R38.reuse, R14 ;  /* 0x0000000e260a7220 */ /* 0x040fe20000400000 */
[----:B------:R-:W-:Y:S01]  /*91d0*/  LOP3.LUT R44, R75, 0xffff0000, RZ, 0xc0, !PT ;  /* 0xffff00004b2c7812 */ /* 0x000fe200078ec0ff */
[----:B------:R-:W-:Y:S01]  /*91e0*/  FMUL R15, R38, R15 ;  /* 0x0000000f260f7220 */ /* 0x000fe20000400000 */
        /* <DEDUP_REMOVED lines=8> */
[----:B------:R-:W-:Y:S01]  /*9270*/  FMUL R13, R38, R17 ;  /* 0x00000011260d7220 */ /* 0x000fe20000400000 */
[----:B------:R-:W-:Y:S01]  /*9280*/  F2FP.BF16.F32.PACK_AB R53, R15, R10 ;  /* 0x0000000a0f35723e */ /* 0x000fe200000010ff */
[C---:B------:R-:W-:Y:S01]  /*9290*/  FFMA R12, R41.reuse, R42, R12 ;  /* 0x0000002a290c7223 */ /* 0x040fe2000000000c */
[----:B------:R-:W-:Y:S01]  /*92a0*/  LOP3.LUT R42, R64, 0xffff0000, RZ, 0xc0, !PT ;  /* 0xffff0000402a7812 */ /* 0x000fe200078ec0ff */
[C---:B------:R-:W-:Y:S01]  /*92b0*/  FMUL R14, R38.reuse, R18 ;  /* 0x00000012260e7220 */ /* 0x040fe20000400000 */
[----:B------:R-:W-:Y:S01]  /*92c0*/  FFMA R13, R41, R40, R13 ;  /* 0x00000028290d7223 */ /* 0x000fe2000000000d */
[----:B------:R-:W-:Y:S01]  /*92d0*/  LOP3.LUT R40, R59, 0xffff0000, RZ, 0xc0, !PT ;  /* 0xffff00003b287812 */ /* 0x000fe200078ec0ff */
[----:B------:R1:W-:Y:S01]  /*92e0*/  STS.128 [R86+0x4000], R68 ;  /* 0x0040004456007388 */ /* 0x0003e20000000c00 */
        /* <DEDUP_REMOVED lines=13> */
[C---:B------:R-:W-:Y:S01]  /*93c0*/  FFMA R17, R41.reuse, R42, R17 ;  /* 0x0000002a29117223 */ /* 0x040fe20000000011 */
[----:B------:R-:W-:Y:S01]  /*93d0*/  FFMA R18, R41, R45, R18 ;  /* 0x0000002d29127223 */ /* 0x000fe20000000012 */
[----:B------:R2:W-:Y:S01]  /*93e0*/  STS.128 [R96+0x4010], R52 ;  /* 0x0040103460007388 */ /* 0x0005e20000000c00 */
[----:B------:R-:W-:Y:S01]  /*93f0*/  SHF.L.U32 R45, R67, 0x10, RZ ;  /* 0x00000010432d7819 */ /* 0x000fe200000006ff */
[----:B------:R-:W-:Y:S01]  /*9400*/  FFMA R23, R41, R40, R23 ;  /* 0x0000002829177223 */ /* 0x000fe20000000017 */
[----:B------:R-:W-:Y:S01]  /*9410*/  LOP3.LUT R40, R66, 0xffff0000, RZ, 0xc0, !PT ;  /* 0xffff000042287812 */ /* 0x000fe200078ec0ff */
[C---:B------:R-:W-:Y:S01]  /*9420*/  FMUL R20, R38.reuse, R24 ;  /* 0x0000001826147220 */ /* 0x040fe20000400000 */
[----:B------:R-:W-:Y:S01]  /*9430*/  LOP3.LUT R42, R67, 0xffff0000, RZ, 0xc0, !PT ;  /* 0xffff0000432a7812 */ /* 0x000fe200078ec0ff */
[C---:B------:R-:W-:Y:S01]  /*9440*/  FMUL R21, R38.reuse, R25 ;  /* 0x0000001926157220 */ /* 0x040fe20000400000 */
[C---:B------:R-:W-:Y:S01]  /*9450*/  FMUL R22, R38.reuse, R26 ;  /* 0x0000001a26167220 */ /* 0x040fe20000400000 */
[----:B------:R-:W-:Y:S01]  /*9460*/  FMUL R27, R38, R27 ;  /* 0x0000001b261b7220 */ /* 0x000fe20000400000 */
[----:B------:R-:W-:Y:S01]  /*9470*/  FFMA R20, R41, R43, R20 ;  /* 0x0000002b29147223 */ /* 0x000fe20000000014 */
[----:B------:R-:W-:Y:S01]  /*9480*/  SHF.L.U32 R43, R73, 0x10, RZ ;  /* 0x00000010492b7819 */ /* 0x000fe200000006ff */
[C---:B------:R-:W-:Y:S01]  /*9490*/  FFMA R21, R41.reuse, R40, R21 ;  /* 0x0000002829157223 */ /* 0x040fe20000000015 */
[C---:B------:R-:W-:Y:S01]  /*94a0*/  FFMA R22, R41.reuse, R45, R22 ;  /* 0x0000002d29167223 */ /* 0x040fe20000000016 */
[C---:B------:R-:W-:Y:S01]  /*94b0*/  FFMA R27, R41.reuse, R42, R27 ;  /* 0x0000002a291b7223 */ /* 0x040fe2000000001b */
[----:B------:R-:W-:Y:S01]  /*94c0*/  SHF.L.U32 R40, R72, 0x10, RZ ;  /* 0x0000001048287819 */ /* 0x000fe200000006ff */
[----:B------:R-:W-:Y:S01]  /*94d0*/  FMUL R24, R38, R28 ;  /* 0x0000001c26187220 */ /* 0x000fe20000400000 */
[----:B------:R-:W-:Y:S01]  /*94e0*/  LOP3.LUT R42, R72, 0xffff0000, RZ, 0xc0, !PT ;  /* 0xffff0000482a7812 */ /* 0x000fe200078ec0ff */
[C---:B------:R-:W-:Y:S01]  /*94f0*/  FMUL R25, R38.reuse, R29 ;  /* 0x0000001d26197220 */ /* 0x040fe20000400000 */
[C---:B------:R-:W-:Y:S01]  /*9500*/  FMUL R26, R38.reuse, R30 ;  /* 0x0000001e261a7220 */ /* 0x040fe20000400000 */
[----:B------:R-:W-:Y:S01]  /*9510*/  FFMA R24, R41, R40, R24 ;  /* 0x0000002829187223 */ /* 0x000fe20000000018 */
[----:B------:R-:W-:Y:S01]  /*9520*/  LOP3.LUT R40, R73, 0xffff0000, RZ, 0xc0, !PT ;  /* 0xffff000049287812 */ /* 0x000fe200078ec0ff */
[C---:B------:R-:W-:Y:S01]  /*9530*/  FFMA R25, R41.reuse, R42, R25 ;  /* 0x0000002a29197223 */ /* 0x040fe20000000019 */
[----:B------:R-:W-:Y:S01]  /*9540*/  FFMA R26, R41, R43, R26 ;  /* 0x0000002b291a7223 */ /* 0x000fe2000000001a */
[----:B------:R-:W-:Y:S01]  /*9550*/  FMUL R31, R38, R31 ;  /* 0x0000001f261f7220 */ /* 0x000fe20000400000 */
[----:B------:R-:W-:Y:S01]  /*9560*/  SHF.L.U32 R43, R74, 0x10, RZ ;  /* 0x000000104a2b7819 */ /* 0x000fe200000006ff */
[----:B------:R-:W-:Y:S01]  /*9570*/  FMUL R28, R38, R32 ;  /* 0x00000020261c7220 */ /* 0x000fe20000400000 */
[----:B------:R-:W-:Y:S01]  /*9580*/  LOP3.LUT R42, R74, 0xffff0000, RZ, 0xc0, !PT ;  /* 0xffff00004a2a7812 */ /* 0x000fe200078ec0ff */
[C---:B------:R-:W-:Y:S01]  /*9590*/  FMUL R29, R38.reuse, R33 ;  /* 0x00000021261d7220 */ /* 0x040fe20000400000 */
[----:B------:R-:W-:Y:S01]  /*95a0*/  SHF.L.U32 R45, R75, 0x10, RZ ;  /* 0x000000104b2d7819 */ /* 0x000fe200000006ff */
        /* <DEDUP_REMOVED lines=33> */
.L_x_110:
[----:B------:R-:W-:Y:S05]  /*97c0*/  BSYNC.RECONVERGENT B0 ;  /* 0x0000000000007941 */ /* 0x000fea0003800200 */
.L_x_109:
        /* <DEDUP_REMOVED lines=21> */
.L_x_114:
[----:B------:R-:W-:Y:S05]  /*9920*/  BSYNC B0 ;  /* 0x0000000000007941 */ /* 0x000fea0003800000 */
.L_x_113:
[----:B------:R-:W-:Y:S11]  /*9930*/  ISETP.NE.AND P0, PT, R60, RZ, PT ;  /* 0x000000ff3c00720c */ /* 0x000ff60003f05270 */
[----:B------:R-:W-:Y:S02]  /*9940*/  @!UPT UIADD3 URZ, UPT, UPT, URZ, URZ, URZ ;  /* 0x000000fffffff290 */ /* 0x000fe4000fffe0ff */
[----:B------:R4:W1:Y:S04]  /*9950*/  @P0 LDS.128 R48, [R3] ;  /* 0x0000000003300984 */ /* 0x0008680000000c00 */
[----:B------:R4:W1:Y:S04]  /*9960*/  @P0 LDS.128 R56, [R2+0x10] ;  /* 0x0000100002380984 */ /* 0x0008680000000c00 */
[----:B------:R4:W1:Y:S04]  /*9970*/  @P0 LDS.128 R64, [R0+0x20] ;  /* 0x0000200000400984 */ /* 0x0008680000000c00 */
[----:B------:R4:W1:Y:S02]  /*9980*/  @P0 LDS.128 R72, [R47+0x30] ;  /* 0x000030002f480984 */ /* 0x0008640000000c00 */
.L_x_112:
[----:B------:R-:W-:Y:S05]  /*9990*/  BSYNC B1 ;  /* 0x0000000000017941 */ /* 0x000fea0003800000 */
.L_x_111:
        /* <DEDUP_REMOVED lines=21> */
.L_x_116:
[----:B------:R-:W-:Y:S01]  /*9af0*/  ISETP.NE.AND P0, PT, R88, RZ, PT ;  /* 0x000000ff5800720c */ /* 0x000fe20003f05270 */
[----:B------:R-:W-:Y:S05]  /*9b00*/  WARPSYNC.ALL ;  /* 0x0000000000007948 */ /* 0x000fea0003800000 */
[----:B------:R-:W-:Y:S01]  /*9b10*/  R2UR UR4, R39 ;  /* 0x00000000270472ca */ /* 0x000fe200000e0000 */
[----:B------:R-:W4:Y:S01]  /*9b20*/  S2UR UR6, SR_CgaCtaId ;  /* 0x00000000000679c3 */ /* 0x000f220000008800 */
[----:B------:R-:W-:Y:S01]  /*9b30*/  R2UR UR5, R100 ;  /* 0x00000000640572ca */ /* 0x000fe200000e0000 */
[----:B------:R-:W-:Y:S01]  /*9b40*/  BSSY.RECONVERGENT B0, `(.L_x_117) ;  /* 0x000008a000007945 */ /* 0x000fe20003800200 */
[C---:B-1----:R-:W-:Y:S02]  /*9b50*/  SHF.L.U32 R40, R48.reuse, 0x10, RZ ;  /* 0x0000001030287819 */ /* 0x042fe400000006ff */
[----:B------:R-:W-:Y:S02]  /*9b60*/  LOP3.LUT R42, R48, 0xffff0000, RZ, 0xc0, !PT ;  /* 0xffff0000302a7812 */ /* 0x000fe400078ec0ff */
[C---:B------:R-:W-:Y:S02]  /*9b70*/  SHF.L.U32 R43, R49.reuse, 0x10, RZ ;  /* 0x00000010312b7819 */ /* 0x040fe400000006ff */
[----:B------:R-:W-:Y:S02]  /*9b80*/  LOP3.LUT R44, R49, 0xffff0000, RZ, 0xc0, !PT ;  /* 0xffff0000312c7812 */ /* 0x000fe400078ec0ff */
[C---:B------:R-:W-:Y:S01]  /*9b90*/  SHF.L.U32 R45, R50.reuse, 0x10, RZ ;  /* 0x00000010322d7819 */ /* 0x040fe200000006ff */
[----:B------:R-:W1:Y:S01]  /*9ba0*/  LDTM.x32 R4, tmem[UR4+0x60] ;  /* 0x00006004000479ee */ /* 0x000e6200082c0000 */
[----:B------:R-:W-:Y:S01]  /*9bb0*/  LOP3.LUT R46, R50, 0xffff0000, RZ, 0xc0, !PT ;  /* 0xffff0000322e7812 */ /* 0x000fe200078ec0ff */
[----:B------:R-:W-:Y:S01]  /*9bc0*/  NOP ;  /* 0x0000000000007918 */ /* 0x000fe20000000000 */
[C---:B------:R-:W-:Y:S01]  /*9bd0*/  SHF.L.U32 R47, R51.reuse, 0x10, RZ ;  /* 0x00000010332f7819 */ /* 0x040fe200000006ff */
[----:B------:R-:W-:Y:S01]  /*9be0*/  UIADD3 UR4, UPT, UPT, UR5, 0xd0, URZ ;  /* 0x000000d005047890 */ /* 0x000fe2000fffe0ff */
[----:B------:R-:W-:Y:S02]  /*9bf0*/  LOP3.LUT R49, R51, 0xffff0000, RZ, 0xc0, !PT ;  /* 0xffff000033317812 */ /* 0x000fe400078ec0ff */
[C---:B------:R-:W-:Y:S02]  /*9c00*/  SHF.L.U32 R48, R56.reuse, 0x10, RZ ;  /* 0x0000001038307819 */ /* 0x040fe400000006ff */
[----:B------:R-:W-:Y:S02]  /*9c10*/  LOP3.LUT R51, R56, 0xffff0000, RZ, 0xc0, !PT ;  /* 0xffff000038337812 */ /* 0x000fe400078ec0ff */
[C---:B------:R-:W-:Y:S02]  /*9c20*/  SHF.L.U32 R50, R57.reuse, 0x10, RZ ;  /* 0x0000001039327819 */ /* 0x040fe400000006ff */
[----:B--2---:R-:W-:Y:S02]  /*9c30*/  LOP3.LUT R52, R57, 0xffff0000, RZ, 0xc0, !PT ;  /* 0xffff000039347812 */ /* 0x004fe400078ec0ff */
[C---:B------:R-:W-:Y:S02]  /*9c40*/  SHF.L.U32 R53, R58.reuse, 0x10, RZ ;  /* 0x000000103a357819 */ /* 0x040fe400000006ff */
[----:B------:R-:W-:Y:S02]  /*9c50*/  LOP3.LUT R54, R58, 0xffff0000, RZ, 0xc0, !PT ;  /* 0xffff00003a367812 */ /* 0x000fe400078ec0ff */
[C---:B------:R-:W-:Y:S02]  /*9c60*/  SHF.L.U32 R55, R59.reuse, 0x10, RZ ;  /* 0x000000103b377819 */ /* 0x040fe400000006ff */
[----:B------:R-:W-:Y:S02]  /*9c70*/  LOP3.LUT R56, R59, 0xffff0000, RZ, 0xc0, !PT ;  /* 0xffff00003b387812 */ /* 0x000fe400078ec0ff */
[----:B------:R-:W-:Y:S01]  /*9c80*/  SHF.L.U32 R57, R64, 0x10, RZ ;  /* 0x0000001040397819 */ /* 0x000fe200000006ff */
[----:B----4-:R-:W-:Y:S01]  /*9c90*/  UPRMT UR4, UR6, 0x654, UR4 ;  /* 0x0000065406047896 */ /* 0x010fe20008000004 */
[C---:B-1----:R-:W-:Y:S01]  /*9ca0*/  FMUL R4, R38.reuse, R4 ;  /* 0x0000000426047220 */ /* 0x042fe20000400000 */
[C---:B------:R-:W-:Y:S01]  /*9cb0*/  FMUL R5, R38.reuse, R5 ;  /* 0x0000000526057220 */ /* 0x040fe20000400000 */
[----:B------:R-:W-:Y:S01]  /*9cc0*/  FMUL R6, R38, R6 ;  /* 0x0000000626067220 */ /* 0x000fe20000400000 */
[----:B------:R-:W-:Y:S01]  /*9cd0*/  LOP3.LUT R58, R64, 0xffff0000, RZ, 0xc0, !PT ;  /* 0xffff0000403a7812 */ /* 0x000fe200078ec0ff */
[C---:B------:R-:W-:Y:S01]  /*9ce0*/  FFMA R4, R41.reuse, R40, R4 ;  /* 0x0000002829047223 */ /* 0x040fe20000000004 */
[----:B------:R-:W-:Y:S01]  /*9cf0*/  FFMA R5, R41, R42, R5 ;  /* 0x0000002a29057223 */ /* 0x000fe20000000005 */
[----:B------:R-:W-:Y:S01]  /*9d00*/  SHF.L.U32 R59, R65, 0x10, RZ ;  /* 0x00000010413b7819 */ /* 0x000fe200000006ff */
[----:B------:R-:W-:Y:S01]  /*9d10*/  FFMA R6, R41, R43, R6 ;  /* 0x0000002b29067223 */ /* 0x000fe20000000006 */
[----:B------:R-:W-:Y:S01]  /*9d20*/  SYNCS.ARRIVE.TRANS64.RED.A1T0 RZ, [UR4], RZ ;  /* 0x000000ffffff79a7 */ /* 0x000fe20008100404 */
[C---:B------:R-:W-:Y:S01]  /*9d30*/  FMUL R7, R38.reuse, R7 ;  /* 0x0000000726077220 */ /* 0x040fe20000400000 */
[----:B------:R-:W-:Y:S01]  /*9d40*/  F2FP.BF16.F32.PACK_AB R100, R5, R4 ;  /* 0x000000040564723e */ /* 0x000fe200000010ff */
[C---:B------:R-:W-:Y:S01]  /*9d50*/  FMUL R8, R38.reuse, R8 ;  /* 0x0000000826087220 */ /* 0x040fe20000400000 */
[----:B------:R-:W-:Y:S01]  /*9d60*/  FMUL R9, R38, R9 ;  /* 0x0000000926097220 */ /* 0x000fe20000400000 */
[----:B------:R-:W-:Y:S01]  /*9d70*/  LOP3.LUT R60, R65, 0xffff0000, RZ, 0xc0, !PT ;  /* 0xffff0000413c7812 */ /* 0x000fe200078ec0ff */
[C---:B------:R-:W-:Y:S01]  /*9d80*/  FFMA R7, R41.reuse, R44, R7 ;  /* 0x0000002c29077223 */ /* 0x040fe20000000007 */
[C---:B------:R-:W-:Y:S01]  /*9d90*/  FFMA R8, R41.reuse, R45, R8 ;  /* 0x0000002d29087223 */ /* 0x040fe20000000008 */
[----:B------:R-:W-:Y:S01]  /*9da0*/  SHF.L.U32 R61, R66, 0x10, RZ ;  /* 0x00000010423d7819 */ /* 0x000fe200000006ff */
[----:B------:R-:W-:Y:S01]  /*9db0*/  FFMA R9, R41, R46, R9 ;  /* 0x0000002e29097223 */ /* 0x000fe20000000009 */
[C---:B------:R-:W-:Y:S01]  /*9dc0*/  FMUL R0, R38.reuse, R10 ;  /* 0x0000000a26007220 */ /* 0x040fe20000400000 */
[----:B------:R-:W-:Y:S01]  /*9dd0*/  F2FP.BF16.F32.PACK_AB R101, R7, R6 ;  /* 0x000000060765723e */ /* 0x000fe200000010ff */
[C---:B------:R-:W-:Y:S01]  /*9de0*/  FMUL R2, R38.reuse, R11 ;  /* 0x0000000b26027220 */ /* 0x040fe20000400000 */
[----:B------:R-:W-:Y:S01]  /*9df0*/  FMUL R3, R38, R12 ;  /* 0x0000000c26037220 */ /* 0x000fe20000400000 */
[----:B------:R-:W-:Y:S01]  /*9e00*/  F2FP.BF16.F32.PACK_AB R102, R9, R8 ;  /* 0x000000080966723e */ /* 0x000fe200000010ff */
[C---:B------:R-:W-:Y:S01]  /*9e10*/  FFMA R0, R41.reuse, R47, R0 ;  /* 0x0000002f29007223 */ /* 0x040fe20000000000 */
[C---:B------:R-:W-:Y:S01]  /*9e20*/  FFMA R2, R41.reuse, R49, R2 ;  /* 0x0000003129027223 */ /* 0x040fe20000000002 */
[----:B------:R-:W-:Y:S01]  /*9e30*/  LOP3.LUT R62, R66, 0xffff0000, RZ, 0xc0, !PT ;  /* 0xffff0000423e7812 */ /* 0x000fe200078ec0ff */
[----:B------:R-:W-:Y:S01]  /*9e40*/  FFMA R3, R41, R48, R3 ;  /* 0x0000003029037223 */ /* 0x000fe20000000003 */
[C---:B------:R-:W-:Y:S01]  /*9e50*/  FMUL R10, R38.reuse, R13 ;  /* 0x0000000d260a7220 */ /* 0x040fe20000400000 */
[----:B------:R-:W-:Y:S01]  /*9e60*/  SHF.L.U32 R63, R67, 0x10, RZ ;  /* 0x00000010433f7819 */ /* 0x000fe200000006ff */
[----:B------:R-:W-:Y:S01]  /*9e70*/  FMUL R11, R38, R14 ;  /* 0x0000000e260b7220 */ /* 0x000fe20000400000 */
[----:B------:R-:W-:Y:S01]  /*9e80*/  F2FP.BF16.F32.PACK_AB R103, R2, R0 ;  /* 0x000000000267723e */ /* 0x000fe200000010ff */
[----:B------:R-:W-:Y:S01]  /*9e90*/  FFMA R10, R41, R51, R10 ;  /* 0x00000033290a7223 */ /* 0x000fe2000000000a */
[C---:B------:R-:W-:Y:S01]  /*9ea0*/  FMUL R15, R38.reuse, R15 ;  /* 0x0000000f260f7220 */ /* 0x040fe20000400000 */
[C---:B------:R-:W-:Y:S01]  /*9eb0*/  FMUL R12, R38.reuse, R16 ;  /* 0x00000010260c7220 */ /* 0x040fe20000400000 */
[----:B------:R-:W-:Y:S01]  /*9ec0*/  FMUL R13, R38, R17 ;  /* 0x00000011260d7220 */ /* 0x000fe20000400000 */
[----:B------:R1:W-:Y:S01]  /*9ed0*/  STS.128 [R86+0x6000], R100 ;  /* 0x0060006456007388 */ /* 0x0003e20000000c00 */
[----:B------:R-:W-:Y:S01]  /*9ee0*/  LOP3.LUT R64, R67, 0xffff0000, RZ, 0xc0, !PT ;  /* 0xffff000043407812 */ /* 0x000fe200078ec0ff */
[C---:B------:R-:W-:Y:S01]  /*9ef0*/  FFMA R11, R41.reuse, R50, R11 ;  /* 0x00000032290b7223 */ /* 0x040fe2000000000b */
[----:B------:R-:W-:Y:S01]  /*9f00*/  SHF.L.U32 R65, R72, 0x10, RZ ;  /* 0x0000001048417819 */ /* 0x000fe200000006ff */
[C---:B------:R-:W-:Y:S01]  /*9f10*/  FFMA R15, R41.reuse, R52, R15 ;  /* 0x00000034290f7223 */ /* 0x040fe2000000000f */
[----:B------:R-:W-:Y:S01]  /*9f20*/  F2FP.BF16.F32.PACK_AB R108, R10, R3 ;  /* 0x000000030a6c723e */ /* 0x000fe200000010ff */
[C---:B------:R-:W-:Y:S01]  /*9f30*/  FFMA R12, R41.reuse, R53, R12 ;  /* 0x00000035290c7223 */ /* 0x040fe2000000000c */
[C---:B------:R-:W-:Y:S01]  /*9f40*/  FFMA R13, R41.reuse, R54, R13 ;  /* 0x00000036290d7223 */ /* 0x040fe2000000000d */
[C---:B------:R-:W-:Y:S01]  /*9f50*/  FMUL R14, R38.reuse, R18 ;  /* 0x00000012260e7220 */ /* 0x040fe20000400000 */
[C---:B------:R-:W-:Y:S01]  /*9f60*/  FMUL R19, R38.reuse, R19 ;  /* 0x0000001326137220 */ /* 0x040fe20000400000 */
[C---:B------:R-:W-:Y:S01]  /*9f70*/  FMUL R16, R38.reuse, R20 ;  /* 0x0000001426107220 */ /* 0x040fe20000400000 */
[C---:B------:R-:W-:Y:S01]  /*9f80*/  FMUL R17, R38.reuse, R21 ;  /* 0x0000001526117220 */ /* 0x040fe20000400000 */
[C---:B------:R-:W-:Y:S01]  /*9f90*/  FFMA R14, R41.reuse, R55, R14 ;  /* 0x00000037290e7223 */ /* 0x040fe2000000000e */
        /* <DEDUP_REMOVED lines=9> */
[----:B------:R-:W-:Y:S01]  /*a030*/  FFMA R23, R41, R60, R23 ;  /* 0x0000003c29177223 */ /* 0x000fe20000000017 */
[C---:B------:R-:W-:Y:S01]  /*a040*/  FMUL R27, R38.reuse, R27 ;  /* 0x0000001b261b7220 */ /* 0x040fe20000400000 */
[----:B------:R-:W-:Y:S01]  /*a050*/  F2FP.BF16.F32.PACK_AB R109, R15, R11 ;  /* 0x0000000b0f6d723e */ /* 0x000fe200000010ff */
[----:B------:R-:W-:Y:S01]  /*a060*/  FFMA R20, R41, R61, R20 ;  /* 0x0000003d29147223 */ /* 0x000fe20000000014 */
[----:B------:R-:W-:Y:S01]  /*a070*/  F2FP.BF16.F32.PACK_AB R110, R13, R12 ;  /* 0x0000000c0d6e723e */ /* 0x000fe200000010ff */
[----:B------:R-:W-:Y:S01]  /*a080*/  FMUL R24, R38, R28 ;  /* 0x0000001c26187220 */ /* 0x000fe20000400000 */
[----:B------:R-:W-:Y:S01]  /*a090*/  F2FP.BF16.F32.PACK_AB R111, R19, R14 ;  /* 0x0000000e136f723e */ /* 0x000fe200000010ff */
[----:B------:R-:W-:Y:S01]  /*a0a0*/  FFMA R21, R41, R62, R21 ;  /* 0x0000003e29157223 */ /* 0x000fe20000000015 */
[----:B------:R-:W-:Y:S01]  /*a0b0*/  LOP3.LUT R66, R72, 0xffff0000, RZ, 0xc0, !PT ;  /* 0xffff000048427812 */ /* 0x000fe200078ec0ff */
[C---:B------:R-:W-:Y:S01]  /*a0c0*/  FMUL R25, R38.reuse, R29 ;  /* 0x0000001d26197220 */ /* 0x040fe20000400000 */
[----:B------:R-:W-:Y:S01]  /*a0d0*/  SHF.L.U32 R67, R73, 0x10, RZ ;  /* 0x0000001049437819 */ /* 0x000fe200000006ff */
[----:B------:R1:W-:Y:S01]  /*a0e0*/  STS.128 [R96+0x6010], R108 ;  /* 0x0060106c60007388 */ /* 0x0003e20000000c00 */
[----:B------:R-:W-:Y:S01]  /*a0f0*/  FFMA R22, R41, R63, R22 ;  /* 0x0000003f29167223 */ /* 0x000fe20000000016 */
[----:B------:R-:W-:Y:S01]  /*a100*/  LOP3.LUT R68, R73, 0xffff0000, RZ, 0xc0, !PT ;  /* 0xffff000049447812 */ /* 0x000fe200078ec0ff */
[----:B------:R-:W-:Y:S01]  /*a110*/  FMUL R26, R38, R30 ;  /* 0x0000001e261a7220 */ /* 0x000fe20000400000 */
[C---:B------:R-:W-:Y:S01]  /*a120*/  FFMA R27, R41.reuse, R64, R27 ;  /* 0x00000040291b7223 */ /* 0x040fe2000000001b */
[----:B------:R-:W-:Y:S01]  /*a130*/  SHF.L.U32 R69, R74, 0x10, RZ ;  /* 0x000000104a457819 */ /* 0x000fe200000006ff */
[----:B------:R-:W-:Y:S01]  /*a140*/  FMUL R31, R38, R31 ;  /* 0x0000001f261f7220 */ /* 0x000fe20000400000 */
[C---:B------:R-:W-:Y:S01]  /*a150*/  FFMA R24, R41.reuse, R65, R24 ;  /* 0x0000004129187223 */ /* 0x040fe20000000018 */
[----:B------:R-:W-:Y:S01]  /*a160*/  LOP3.LUT R70, R74, 0xffff0000, RZ, 0xc0, !PT ;  /* 0xffff00004a467812 */ /* 0x000fe200078ec0ff */
[C---:B------:R-:W-:Y:S01]  /*a170*/  FMUL R28, R38.reuse, R32 ;  /* 0x00000020261c7220 */ /* 0x040fe20000400000 */
[----:B------:R-:W-:Y:S01]  /*a180*/  FFMA R25, R41, R66, R25 ;  /* 0x0000004229197223 */ /* 0x000fe20000000019 */
[----:B------:R-:W-:Y:S01]  /*a190*/  SHF.L.U32 R71, R75, 0x10, RZ ;  /* 0x000000104b477819 */ /* 0x000fe200000006ff */
[C---:B------:R-:W-:Y:S01]  /*a1a0*/  FMUL R29, R38.reuse, R33 ;  /* 0x00000021261d7220 */ /* 0x040fe20000400000 */
[----:B------:R-:W-:Y:S01]  /*a1b0*/  FFMA R26, R41, R67, R26 ;  /* 0x00000043291a7223 */ /* 0x000fe2000000001a */
[----:B------:R-:W-:Y:S01]  /*a1c0*/  LOP3.LUT R72, R75, 0xffff0000, RZ, 0xc0, !PT ;  /* 0xffff00004b487812 */ /* 0x000fe200078ec0ff */
        /* <DEDUP_REMOVED lines=26> */
[----:B------:R-:W-:Y:S02]  /*a370*/  UIADD3 UR40, UPT, UPT, UR50, 0x6200, URZ ;  /* 0x0000620032287890 */ /* 0x000fe4000fffe0ff */
[----:B------:R-:W-:Y:S02]  /*a380*/  UIADD3 UR41, UPT, UPT, UR52, 0x60, URZ ;  /* 0x0000006034297890 */ /* 0x000fe4000fffe0ff */
[----:B--2---:R-:W-:Y:S04]  /*a390*/  UIADD3 UR4, UP0, UPT, UR6, 0x780, URZ ;  /* 0x0000078006047890 */ /* 0x004fe8000ff1e0ff */
[----:B------:R-:W-:Y:S09]  /*a3a0*/  UIADD3.X UR5, UPT, UPT, URZ, UR7, URZ, UP0, !UPT ;  /* 0x00000007ff057290 */ /* 0x000ff200087fe4ff */
[----:B------:R2:W-:Y:S01]  /*a3b0*/  UTMASTG.5D [UR40], [UR4] ;  /* 0x00000028040073b5 */ /* 0x0005e20008020000 */
[----:B------:R0:W-:Y:S01]  /*a3c0*/  UTMACMDFLUSH ;  /* 0x00000000000079b7 */ /* 0x0001e20000000000 */
[----:B--2---:R-:W-:Y:S04]  /*a3d0*/  DEPBAR.LE SB0, 0x1 ;  /* 0x000080400000791a */ /* 0x004fe80000000000 */
.L_x_118:
[----:B------:R-:W-:Y:S05]  /*a3e0*/  BSYNC.RECONVERGENT B0 ;  /* 0x0000000000007941 */ /* 0x000fea0003800200 */
.L_x_117:
[----:B------:R-:W-:Y:S01]  /*a3f0*/  BAR.SYNC.DEFER_BLOCKING 0x1, 0x80 ;  /* 0x0042000000007b1d */ /* 0x000fe20000010000 */
[----:B------:R-:W-:Y:S01]  /*a400*/  UISETP.NE.AND UP0, UPT, UR54, -0x4, UPT ;  /* 0xfffffffc3600788c */ /* 0x000fe2000bf05270 */
[----:B------:R-:W-:Y:S08]  /*a410*/  IADD3 R0, PT, PT, R36, 0x1, RZ ;  /* 0x0000000124007810 */ /* 0x000ff00007ffe0ff */
[----:B------:R-:W-:Y:S05]  /*a420*/  BRA.U !UP0, `(.L_x_119) ;  /* 0x0000000108247547 */ /* 0x000fea000b800000 */
[----:B------:R-:W-:Y:S01]  /*a430*/  ISETP.NE.AND P0, PT, R98, RZ, PT ;  /* 0x000000ff6200720c */ /* 0x000fe20003f05270 */
[----:B------:R-:W-:Y:S01]  /*a440*/  IMAD.U32 R2, RZ, RZ, UR51 ;  /* 0x00000033ff027e24 */ /* 0x000fe2000f8e00ff */
[----:B------:R-:W-:Y:S04]  /*a450*/  UIADD3 UR4, UPT, UPT, UR51, 0x1, URZ ;  /* 0x0000000133047890 */ /* 0x000fe8000fffe0ff */
[----:B------:R-:W-:Y:S04]  /*a460*/  UISETP.NE.AND UP0, UPT, UR4, 0x4, UPT ;  /* 0x000000040400788c */ /* 0x000fe8000bf05270 */
[----:B------:R-:W-:Y:S03]  /*a470*/  USEL UR51, UR4, URZ, UP0 ;  /* 0x000000ff04337287 */ /* 0x000fe60008000000 */
[----:B------:R-:W-:Y:S05]  /*a480*/  @P0 LEA R2, R2, UR50, 0x3 ;  /* 0x0000003202020c11 */ /* 0x000fea000f8e18ff */
[----:B------:R-:W-:Y:S05]  /*a490*/  @P0 VIADD R3, R2, 0x80 ;  /* 0x0000008002030836 */ /* 0x000fea0000000000 */
[----:B------:R-:W-:Y:S04]  /*a4a0*/  @P0 PRMT R3, R104, 0x654, R3 ;  /* 0x0000065468030816 */ /* 0x000fe80000000003 */
[----:B------:R2:W-:Y:S03]  /*a4b0*/  @P0 SYNCS.ARRIVE.TRANS64.RED.A1T0 RZ, [R3+URZ], RZ ;  /* 0x000000ff03ff09a7 */ /* 0x0005e600081004ff */
.L_x_119:
[----:B------:R-:W-:Y:S01]  /*a4c0*/  R2UR UR5, R81 ;  /* 0x00000000510572ca */ /* 0x000fe200000e0000 */
[----:B------:R-:W-:Y:S01]  /*a4d0*/  UISETP.NE.AND UP0, UPT, UR63, URZ, UPT ;  /* 0x000000ff3f00728c */ /* 0x000fe2000bf05270 */
[----:B------:R-:W-:Y:S01]  /*a4e0*/  R2UR UR4, R82 ;  /* 0x00000000520472ca */ /* 0x000fe200000e0000 */
[----:B------:R-:W-:Y:S01]  /*a4f0*/  UIADD3 UR54, UPT, UPT, UR54, 0x4, URZ ;  /* 0x0000000436367890 */ /* 0x000fe2000fffe0ff */
[----:B------:R-:W-:Y:S02]  /*a500*/  R2UR UR49, R97 ;  /* 0x00000000613172ca */ /* 0x000fe400000e0000 */
[C---:B------:R-:W-:Y:S02]  /*a510*/  ISETP.NE.AND P0, PT, R0.reuse, 0x2, PT ;  /* 0x000000020000780c */ /* 0x040fe40003f05270 */
[----:B------:R-:W-:Y:S02]  /*a520*/  LOP3.LUT R83, R83, 0x1, RZ, 0x3c, !PT ;  /* 0x0000000153537812 */ /* 0x000fe400078e3cff */
[----:B--2---:R-:W-:Y:S02]  /*a530*/  SEL R3, RZ, 0x1, P0 ;  /* 0x00000001ff037807 */ /* 0x004fe40000000000 */
[----:B------:R-:W-:Y:S01]  /*a540*/  SEL R36, R0, RZ, P0 ;  /* 0x000000ff00247207 */ /* 0x000fe20000000000 */
[----:B------:R-:W-:Y:S01]  /*a550*/  UIADD3 UR21, UPT, UPT, UR36, UR5, URZ ;  /* 0x0000000524157290 */ /* 0x000fe2000fffe0ff */
[----:B------:R-:W-:Y:S01]  /*a560*/  LOP3.LUT R84, R84, R3, RZ, 0x3c, !PT ;  /* 0x0000000354547212 */ /* 0x000fe200078e3cff */
[----:B------:R-:W-:Y:S01]  /*a570*/  UIADD3 UR28, UPT, UPT, UR37, UR4, URZ ;  /* 0x00000004251c7290 */ /* 0x000fe2000fffe0ff */
[----:B------:R-:W-:Y:S11]  /*a580*/  BRA.U UP0, `(.L_x_120) ;  /* 0xffffffb900807547 */ /* 0x000ff6000b83ffff */
[----:B------:R-:W-:-:S13]  /*a590*/  R2UR UR4, R93 ;  /* 0x000000005d0472ca */ /* 0x000fda00000e0000 */
[----:B------:R-:W-:-:S09]  /*a5a0*/  UISETP.NE.AND UP0, UPT, UR4, URZ, UPT ;  /* 0x000000ff0400728c */ /* 0x000fd2000bf05270 */
[----:B------:R-:W-:Y:S05]  /*a5b0*/  BRA.U !UP0, `(.L_x_121) ;  /* 0x0000000108487547 */ /* 0x000fea000b800000 */
[----:B------:R-:W2:Y:S02]  /*a5c0*/  LDCU.64 UR4, c[0x0][0x990] ;  /* 0x00013200ff0477ac */ /* 0x000ea40008000a00 */
[----:B--2---:R-:W-:-:S04]  /*a5d0*/  UISETP.NE.U32.AND UP0, UPT, UR4, URZ, UPT ;  /* 0x000000ff0400728c */ /* 0x004fc8000bf05070 */
[----:B------:R-:W-:-:S09]  /*a5e0*/  UISETP.NE.AND.EX UP0, UPT, UR5, URZ, UPT, UP0 ;  /* 0x000000ff0500728c */ /* 0x000fd2000bf05300 */
[----:B------:R-:W-:Y:S05]  /*a5f0*/  BRA.U UP0, `(.L_x_122) ;  /* 0x00000001000c7547 */ /* 0x000fea000b800000 */
[----:B------:R-:W-:-:S13]  /*a600*/  FSETP.NEU.AND P0, PT, R41, RZ, PT ;  /* 0x000000ff2900720b */ /* 0x000fda0003f0d000 */
[----:B------:R-:W-:Y:S05]  /*a610*/  @!P0 EXIT ;  /* 0x000000000000894d */ /* 0x000fea0003800000 */
[----:B------:R-:W-:Y:S05]  /*a620*/  BRA `(.L_x_121) ;  /* 0x00000000002c7947 */ /* 0x000fea0003800000 */
.L_x_122:
[----:B------:R-:W-:Y:S01]  /*a630*/  ISETP.NE.AND P0, PT, R95, RZ, PT ;  /* 0x000000ff5f00720c */ /* 0x000fe20003f05270 */
[----:B------:R-:W-:-:S12]  /*a640*/  BSSY.RECONVERGENT B0, `(.L_x_121) ;  /* 0x0000009000007945 */ /* 0x000fd80003800200 */
[----:B------:R-:W-:Y:S05]  /*a650*/  @P0 BRA `(.L_x_123) ;  /* 0x0000000000140947 */ /* 0x000fea0003800000 */
[----:B------:R-:W2:Y:S02]  /*a660*/  LDCU.64 UR4, c[0x0][0x988] ;  /* 0x00013100ff0477ac */ /* 0x000ea40008000a00 */
[----:B--2---:R-:W-:-:S04]  /*a670*/  ISETP.NE.U32.AND P0, PT, RZ, UR4, PT ;  /* 0x00000004ff007c0c */ /* 0x004fc8000bf05070 */
[----:B------:R-:W-:-:S13]  /*a680*/  ISETP.NE.AND.EX P0, PT, RZ, UR5, PT, P0 ;  /* 0x00000005ff007c0c */ /* 0x000fda000bf05300 */
[----:B------:R-:W-:Y:S05]  /*a690*/  @!P0 EXIT ;  /* 0x000000000000894d */ /* 0x000fea0003800000 */
[----:B------:R-:W-:Y:S05]  /*a6a0*/  BRA `(.L_x_124) ;  /* 0x0000000000087947 */ /* 0x000fea0003800000 */
.L_x_123:
[----:B------:R-:W-:-:S13]  /*a6b0*/  FSETP.NEU.AND P0, PT, R41, RZ, PT ;  /* 0x000000ff2900720b */ /* 0x000fda0003f0d000 */
[----:B------:R-:W-:Y:S05]  /*a6c0*/  @!P0 EXIT ;  /* 0x000000000000894d */ /* 0x000fea0003800000 */
.L_x_124:
[----:B------:R-:W-:Y:S05]  /*a6d0*/  BSYNC.RECONVERGENT B0 ;  /* 0x0000000000007941 */ /* 0x000fea0003800200 */
.L_x_121:
[----:B------:R-:W2:Y:S01]  /*a6e0*/  S2UR UR5, SR_CgaCtaId ;  /* 0x00000000000579c3 */ /* 0x000ea20000008800 */
[----:B------:R-:W-:Y:S01]  /*a6f0*/  ULEA UR4, UR51, UR50, 0x3 ;  /* 0x0000003233047291 */ /* 0x000fe2000f8e18ff */
[----:B------:R-:W-:-:S04]  /*a700*/  DEPBAR.LE SB0, 0x0 ;  /* 0x000080000000791a */ /* 0x000fc80000000000 */
[----:B------:R-:W-:-:S04]  /*a710*/  UIADD3 UR4, UPT, UPT, UR4, 0x80, URZ ;  /* 0x0000008004047890 */ /* 0x000fc8000fffe0ff */
[----:B--2---:R-:W-:-:S09]  /*a720*/  UPRMT UR4, UR5, 0x654, UR4 ;  /* 0x0000065405047896 */ /* 0x004fd20008000004 */
[----:B------:R-:W-:Y:S01]  /*a730*/  SYNCS.ARRIVE.TRANS64.RED.A1T0 RZ, [UR4], RZ ;  /* 0x000000ffffff79a7 */ /* 0x000fe20008100404 */
[----:B------:R-:W-:Y:S05]  /*a740*/  EXIT ;  /* 0x000000000000794d */ /* 0x000fea0003800000 */
.L_x_19:
[----:B------:R-:W-:Y:S07]  /*a750*/  MOV R0, UR45 ;  /* 0x0000002d00007c02 */ /* 0x000fee0008000f00 */
.L_x_125:
[----:B-1----:R1:W2:Y:S02]  /*a760*/  SYNCS.PHASECHK.TRANS64.TRYWAIT P0, [R0+URZ+0x30], R5 ;  /* 0x00003005000075a7 */ /* 0x0022a400080011ff */
[----:B--2---:R-:W-:Y:S05]  /*a770*/  @!P0 NANOSLEEP.SYNCS 0x989680 ;  /* 0x009896800000895d */ /* 0x004fea0003900000 */
[----:B------:R-:W2:Y:S02]  /*a780*/  @!P0 SYNCS.PHASECHK.TRANS64 P0, [R0+URZ+0x30], R5 ;  /* 0x00003005000085a7 */ /* 0x000ea400080010ff */
[----:B--2---:R-:W-:Y:S05]  /*a790*/  @!P0 BRA `(.L_x_125) ;  /* 0xfffffffc00f08947 */ /* 0x004fea000383ffff */
[----:B------:R-:W-:Y:S05]  /*a7a0*/  BRA `(.L_x_18) ;  /* 0xffffff7400847947 */ /* 0x000fea000383ffff */
.L_x_25:
[----:B------:R-:W-:Y:S07]  /*a7b0*/  MOV R0, UR41 ;  /* 0x0000002900007c02 */ /* 0x000fee0008000f00 */
.L_x_126:
[----:B-1----:R1:W2:Y:S02]  /*a7c0*/  SYNCS.PHASECHK.TRANS64.TRYWAIT P0, [R0+URZ+0x30], R5 ;  /* 0x00003005000075a7 */ /* 0x0022a400080011ff */
[----:B--2---:R-:W-:Y:S05]  /*a7d0*/  @!P0 NANOSLEEP.SYNCS 0x989680 ;  /* 0x009896800000895d */ /* 0x004fea0003900000 */
[----:B------:R-:W2:Y:S02]  /*a7e0*/  @!P0 SYNCS.PHASECHK.TRANS64 P0, [R0+URZ+0x30], R5 ;  /* 0x00003005000085a7 */ /* 0x000ea400080010ff */
[----:B--2---:R-:W-:Y:S05]  /*a7f0*/  @!P0 BRA `(.L_x_126) ;  /* 0xfffffffc00f08947 */ /* 0x004fea000383ffff */
[----:B------:R-:W-:Y:S05]  /*a800*/  BRA `(.L_x_24) ;  /* 0xffffff7c00187947 */ /* 0x000fea000383ffff */
.L_x_29:
[----:B-1----:R-:W-:-:S07]  /*a810*/  MOV R0, UR48 ;  /* 0x0000003000007c02 */ /* 0x002fce0008000f00 */
.L_x_127:
[----:B-1----:R1:W2:Y:S02]  /*a820*/  SYNCS.PHASECHK.TRANS64.TRYWAIT P0, [R0+URZ+0xb0], R3 ;  /* 0x0000b003000075a7 */ /* 0x0022a400080011ff */
[----:B--2---:R-:W-:Y:S05]  /*a830*/  @!P0 NANOSLEEP.SYNCS 0x989680 ;  /* 0x009896800000895d */ /* 0x004fea0003900000 */
[----:B------:R-:W2:Y:S02]  /*a840*/  @!P0 SYNCS.PHASECHK.TRANS64 P0, [R0+URZ+0xb0], R3 ;  /* 0x0000b003000085a7 */ /* 0x000ea400080010ff */
[----:B--2---:R-:W-:Y:S05]  /*a850*/  @!P0 BRA `(.L_x_127) ;  /* 0xfffffffc00f08947 */ /* 0x004fea000383ffff */
[----:B------:R-:W-:Y:S05]  /*a860*/  BRA `(.L_x_128) ;  /* 0xffffff8000287947 */ /* 0x000fea000383ffff */
.L_x_33:
[----:B------:R-:W-:-:S07]  /*a870*/  MOV R0, UR4 ;  /* 0x0000000400007c02 */ /* 0x000fce0008000f00 */
.L_x_129:
[----:B-1----:R1:W2:Y:S02]  /*a880*/  SYNCS.PHASECHK.TRANS64.TRYWAIT P0, [R0+URZ], R3 ;  /* 0x00000003000075a7 */ /* 0x0022a400080011ff */
[----:B--2---:R-:W-:Y:S05]  /*a890*/  @!P0 NANOSLEEP.SYNCS 0x989680 ;  /* 0x009896800000895d */ /* 0x004fea0003900000 */
[----:B------:R-:W2:Y:S02]  /*a8a0*/  @!P0 SYNCS.PHASECHK.TRANS64 P0, [R0+URZ], R3 ;  /* 0x00000003000085a7 */ /* 0x000ea400080010ff */
[----:B--2---:R-:W-:Y:S05]  /*a8b0*/  @!P0 BRA `(.L_x_129) ;  /* 0xfffffffc00f08947 */ /* 0x004fea000383ffff */
[----:B------:R-:W-:Y:S05]  /*a8c0*/  BRA `(.L_x_130) ;  /* 0xffffff8400bc7947 */ /* 0x000fea000383ffff */
.L_x_34:
[----:B------:R-:W-:-:S07]  /*a8d0*/  MOV R0, UR5 ;  /* 0x0000000500007c02 */ /* 0x000fce0008000f00 */
.L_x_131:
[----:B-1----:R1:W2:Y:S02]  /*a8e0*/  SYNCS.PHASECHK.TRANS64.TRYWAIT P0, [R0+URZ], R3 ;  /* 0x00000003000075a7 */ /* 0x0022a400080011ff */
[----:B--2---:R-:W-:Y:S05]  /*a8f0*/  @!P0 NANOSLEEP.SYNCS 0x989680 ;  /* 0x009896800000895d */ /* 0x004fea0003900000 */
[----:B------:R-:W2:Y:S02]  /*a900*/  @!P0 SYNCS.PHASECHK.TRANS64 P0, [R0+URZ], R3 ;  /* 0x00000003000085a7 */ /* 0x000ea400080010ff */
[----:B--2---:R-:W-:Y:S05]  /*a910*/  @!P0 BRA `(.L_x_131) ;  /* 0xfffffffc00f08947 */ /* 0x004fea000383ffff */
[----:B------:R-:W-:Y:S05]  /*a920*/  BRA `(.L_x_132) ;  /* 0xffffff8400cc7947 */ /* 0x000fea000383ffff */
.L_x_35:
[----:B------:R-:W-:-:S07]  /*a930*/  MOV R0, UR5 ;  /* 0x0000000500007c02 */ /* 0x000fce0008000f00 */
.L_x_133:
[----:B-1----:R1:W2:Y:S02]  /*a940*/  SYNCS.PHASECHK.TRANS64.TRYWAIT P0, [R0+URZ], R3 ;  /* 0x00000003000075a7 */ /* 0x0022a400080011ff */
[----:B--2---:R-:W-:Y:S05]  /*a950*/  @!P0 NANOSLEEP.SYNCS 0x989680 ;  /* 0x009896800000895d */ /* 0x004fea0003900000 */
[----:B------:R-:W2:Y:S02]  /*a960*/  @!P0 SYNCS.PHASECHK.TRANS64 P0, [R0+URZ], R3 ;  /* 0x00000003000085a7 */ /* 0x000ea400080010ff */
[----:B--2---:R-:W-:Y:S05]  /*a970*/  @!P0 BRA `(.L_x_133) ;  /* 0xfffffffc00f08947 */ /* 0x004fea000383ffff */
[----:B------:R-:W-:Y:S05]  /*a980*/  BRA `(.L_x_134) ;  /* 0xffffff8400dc7947 */ /* 0x000fea000383ffff */
.L_x_36:
[----:B------:R-:W-:-:S07]  /*a990*/  MOV R0, UR5 ;  /* 0x0000000500007c02 */ /* 0x000fce0008000f00 */
.L_x_135:
[----:B-1----:R1:W2:Y:S02]  /*a9a0*/  SYNCS.PHASECHK.TRANS64.TRYWAIT P0, [R0+URZ], R3 ;  /* 0x00000003000075a7 */ /* 0x0022a400080011ff */
[----:B--2---:R-:W-:Y:S05]  /*a9b0*/  @!P0 NANOSLEEP.SYNCS 0x989680 ;  /* 0x009896800000895d */ /* 0x004fea0003900000 */
[----:B------:R-:W2:Y:S02]  /*a9c0*/  @!P0 SYNCS.PHASECHK.TRANS64 P0, [R0+URZ], R3 ;  /* 0x00000003000085a7 */ /* 0x000ea400080010ff */
[----:B--2---:R-:W-:Y:S05]  /*a9d0*/  @!P0 BRA `(.L_x_135) ;  /* 0xfffffffc00f08947 */ /* 0x004fea000383ffff */
[----:B------:R-:W-:Y:S05]  /*a9e0*/  BRA `(.L_x_136) ;  /* 0xffffff8400ec7947 */ /* 0x000fea000383ffff */
.L_x_37:
[----:B------:R-:W-:-:S07]  /*a9f0*/  MOV R0, UR5 ;  /* 0x0000000500007c02 */ /* 0x000fce0008000f00 */
.L_x_137:
[----:B-1----:R1:W2:Y:S02]  /*aa00*/  SYNCS.PHASECHK.TRANS64.TRYWAIT P0, [R0+URZ], R3 ;  /* 0x00000003000075a7 */ /* 0x0022a400080011ff */
[----:B--2---:R-:W-:Y:S05]  /*aa10*/  @!P0 NANOSLEEP.SYNCS 0x989680 ;  /* 0x009896800000895d */ /* 0x004fea0003900000 */
[----:B------:R-:W2:Y:S02]  /*aa20*/  @!P0 SYNCS.PHASECHK.TRANS64 P0, [R0+URZ], R3 ;  /* 0x00000003000085a7 */ /* 0x000ea400080010ff */
[----:B--2---:R-:W-:Y:S05]  /*aa30*/  @!P0 BRA `(.L_x_137) ;  /* 0xfffffffc00f08947 */ /* 0x004fea000383ffff */
[----:B------:R-:W-:Y:S05]  /*aa40*/  BRA `(.L_x_138) ;  /* 0xffffff8400fc7947 */ /* 0x000fea000383ffff */
.L_x_40:
[----:B------:R-:W-:-:S07]  /*aa50*/  MOV R4, UR4 ;  /* 0x0000000400047c02 */ /* 0x000fce0008000f00 */
.L_x_139:
[----:B--2---:R2:W3:Y:S02]  /*aa60*/  SYNCS.PHASECHK.TRANS64.TRYWAIT P1, [R4+URZ+0xb8], R7 ;  /* 0x0000b807040075a7 */ /* 0x0044e400080211ff */
[----:B---3--:R-:W-:Y:S05]  /*aa70*/  @!P1 NANOSLEEP.SYNCS 0x989680 ;  /* 0x009896800000995d */ /* 0x008fea0003900000 */
[----:B------:R-:W3:Y:S02]  /*aa80*/  @!P1 SYNCS.PHASECHK.TRANS64 P1, [R4+URZ+0xb8], R7 ;  /* 0x0000b807040095a7 */ /* 0x000ee400080210ff */
[----:B---3--:R-:W-:Y:S05]  /*aa90*/  @!P1 BRA `(.L_x_139) ;  /* 0xfffffffc00f09947 */ /* 0x008fea000383ffff */
[----:B------:R-:W-:Y:S05]  /*aaa0*/  BRA `(.L_x_140) ;  /* 0xffffff88006c7947 */ /* 0x000fea000383ffff */
.L_x_41:
[----:B--2---:R-:W-:-:S07]  /*aab0*/  MOV R4, UR4 ;  /* 0x0000000400047c02 */ /* 0x004fce0008000f00 */
.L_x_141:
[----:B--2---:R2:W3:Y:S02]  /*aac0*/  SYNCS.PHASECHK.TRANS64.TRYWAIT P1, [R4+URZ+0xb0], R5 ;  /* 0x0000b005040075a7 */ /* 0x0044e400080211ff */
[----:B---3--:R-:W-:Y:S05]  /*aad0*/  @!P1 NANOSLEEP.SYNCS 0x989680 ;  /* 0x009896800000995d */ /* 0x008fea0003900000 */
[----:B------:R-:W3:Y:S02]  /*aae0*/  @!P1 SYNCS.PHASECHK.TRANS64 P1, [R4+URZ+0xb0], R5 ;  /* 0x0000b005040095a7 */ /* 0x000ee400080210ff */
[----:B---3--:R-:W-:Y:S05]  /*aaf0*/  @!P1 BRA `(.L_x_141) ;  /* 0xfffffffc00f09947 */ /* 0x008fea000383ffff */
[----:B------:R-:W-:Y:S05]  /*ab00*/  BRA `(.L_x_142) ;  /* 0xffffff8800747947 */ /* 0x000fea000383ffff */
.L_x_49:
[----:B------:R-:W-:-:S07]  /*ab10*/  MOV R0, UR21 ;  /* 0x0000001500007c02 */ /* 0x000fce0008000f00 */
.L_x_143:
[----:B-1----:R1:W2:Y:S02]  /*ab20*/  SYNCS.PHASECHK.TRANS64.TRYWAIT P0, [R0+URZ+0xb0], R5 ;  /* 0x0000b005000075a7 */ /* 0x0022a400080011ff */
[----:B--2---:R-:W-:Y:S05]  /*ab30*/  @!P0 NANOSLEEP.SYNCS 0x989680 ;  /* 0x009896800000895d */ /* 0x004fea0003900000 */
[----:B------:R-:W2:Y:S02]  /*ab40*/  @!P0 SYNCS.PHASECHK.TRANS64 P0, [R0+URZ+0xb0], R5 ;  /* 0x0000b005000085a7 */ /* 0x000ea400080010ff */
[----:B--2---:R-:W-:Y:S05]  /*ab50*/  @!P0 BRA `(.L_x_143) ;  /* 0xfffffffc00f08947 */ /* 0x004fea000383ffff */
[----:B------:R-:W-:Y:S05]  /*ab60*/  BRA `(.L_x_144) ;  /* 0xffffff8c00fc7947 */ /* 0x000fea000383ffff */
.L_x_50:
[----:B------:R-:W-:-:S07]  /*ab70*/  MOV R5, UR25 ;  /* 0x0000001900057c02 */ /* 0x000fce0008000f00 */
.L_x_145:
[----:B-1----:R1:W2:Y:S02]  /*ab80*/  SYNCS.PHASECHK.TRANS64.TRYWAIT P0, [R5+URZ+0xd0], R0 ;  /* 0x0000d000050075a7 */ /* 0x0022a400080011ff */
[----:B--2---:R-:W-:Y:S05]  /*ab90*/  @!P0 NANOSLEEP.SYNCS 0x989680 ;  /* 0x009896800000895d */ /* 0x004fea0003900000 */
[----:B------:R-:W2:Y:S02]  /*aba0*/  @!P0 SYNCS.PHASECHK.TRANS64 P0, [R5+URZ+0xd0], R0 ;  /* 0x0000d000050085a7 */ /* 0x000ea400080010ff */
[----:B--2---:R-:W-:Y:S05]  /*abb0*/  @!P0 BRA `(.L_x_145) ;  /* 0xfffffffc00f08947 */ /* 0x004fea000383ffff */
[----:B------:R-:W-:Y:S05]  /*abc0*/  BRA `(.L_x_146) ;  /* 0xffffff9000187947 */ /* 0x000fea000383ffff */
.L_x_53:
[----:B-1----:R-:W-:Y:S07]  /*abd0*/  MOV R0, UR17 ;  /* 0x0000001100007c02 */ /* 0x002fee0008000f00 */
.L_x_147:
[----:B-1----:R1:W2:Y:S02]  /*abe0*/  SYNCS.PHASECHK.TRANS64.TRYWAIT P0, [R0+URZ], R5 ;  /* 0x00000005000075a7 */ /* 0x0022a400080011ff */
[----:B--2---:R-:W-:Y:S05]  /*abf0*/  @!P0 NANOSLEEP.SYNCS 0x989680 ;  /* 0x009896800000895d */ /* 0x004fea0003900000 */
[----:B------:R-:W2:Y:S02]  /*ac00*/  @!P0 SYNCS.PHASECHK.TRANS64 P0, [R0+URZ], R5 ;  /* 0x00000005000085a7 */ /* 0x000ea400080010ff */
[----:B--2---:R-:W-:Y:S05]  /*ac10*/  @!P0 BRA `(.L_x_147) ;  /* 0xfffffffc00f08947 */ /* 0x004fea000383ffff */
[----:B------:R-:W-:Y:S05]  /*ac20*/  BRA `(.L_x_52) ;  /* 0xffffff9000487947 */ /* 0x000fea000383ffff */
.L_x_56:
[----:B------:R-:W-:-:S07]  /*ac30*/  MOV R0, UR4 ;  /* 0x0000000400007c02 */ /* 0x000fce0008000f00 */
.L_x_148:
[----:B-1----:R1:W3:Y:S02]  /*ac40*/  SYNCS.PHASECHK.TRANS64.TRYWAIT P0, [R0+URZ], R3 ;  /* 0x00000003000075a7 */ /* 0x0022e400080011ff */
[----:B---3--:R-:W-:Y:S05]  /*ac50*/  @!P0 NANOSLEEP.SYNCS 0x989680 ;  /* 0x009896800000895d */ /* 0x008fea0003900000 */
[----:B------:R-:W3:Y:S02]  /*ac60*/  @!P0 SYNCS.PHASECHK.TRANS64 P0, [R0+URZ], R3 ;  /* 0x00000003000085a7 */ /* 0x000ee400080010ff */
[----:B---3--:R-:W-:Y:S05]  /*ac70*/  @!P0 BRA `(.L_x_148) ;  /* 0xfffffffc00f08947 */ /* 0x008fea000383ffff */
[----:B------:R-:W-:Y:S05]  /*ac80*/  BRA `(.L_x_149) ;  /* 0xffffff9400387947 */ /* 0x000fea000383ffff */
.L_x_57:
[----:B------:R-:W-:-:S07]  /*ac90*/  MOV R0, UR4 ;  /* 0x0000000400007c02 */ /* 0x000fce0008000f00 */
.L_x_150:
[----:B-1----:R1:W2:Y:S02]  /*aca0*/  SYNCS.PHASECHK.TRANS64.TRYWAIT P0, [R0+URZ], R3 ;  /* 0x00000003000075a7 */ /* 0x0022a400080011ff */
[----:B--2---:R-:W-:Y:S05]  /*acb0*/  @!P0 NANOSLEEP.SYNCS 0x989680 ;  /* 0x009896800000895d */ /* 0x004fea0003900000 */
[----:B------:R-:W2:Y:S02]  /*acc0*/  @!P0 SYNCS.PHASECHK.TRANS64 P0, [R0+URZ], R3 ;  /* 0x00000003000085a7 */ /* 0x000ea400080010ff */
[----:B--2---:R-:W-:Y:S05]  /*acd0*/  @!P0 BRA `(.L_x_150) ;  /* 0xfffffffc00f08947 */ /* 0x004fea000383ffff */
[----:B------:R-:W-:Y:S05]  /*ace0*/  BRA `(.L_x_151) ;  /* 0xffffff9400447947 */ /* 0x000fea000383ffff */
.L_x_62:
[----:B------:R-:W-:Y:S07]  /*acf0*/  MOV R0, UR20 ;  /* 0x0000001400007c02 */ /* 0x000fee0008000f00 */
.L_x_152:
[----:B-1----:R1:W2:Y:S02]  /*ad00*/  SYNCS.PHASECHK.TRANS64.TRYWAIT P0, [R0+URZ+0xb0], R3 ;  /* 0x0000b003000075a7 */ /* 0x0022a400080011ff */
[----:B--2---:R-:W-:Y:S05]  /*ad10*/  @!P0 NANOSLEEP.SYNCS 0x989680 ;  /* 0x009896800000895d */ /* 0x004fea0003900000 */
[----:B------:R-:W2:Y:S02]  /*ad20*/  @!P0 SYNCS.PHASECHK.TRANS64 P0, [R0+URZ+0xb0], R3 ;  /* 0x0000b003000085a7 */ /* 0x000ea400080010ff */
[----:B--2---:R-:W-:Y:S05]  /*ad30*/  @!P0 BRA `(.L_x_152) ;  /* 0xfffffffc00f08947 */ /* 0x004fea000383ffff */
[----:B------:R-:W-:Y:S05]  /*ad40*/  BRA `(.L_x_153) ;  /* 0xffffff9c00287947 */ /* 0x000fea000383ffff */
.L_x_65:
[----:B------:R-:W-:Y:S07]  /*ad50*/  MOV R3, UR20 ;  /* 0x0000001400037c02 */ /* 0x000fee0008000f00 */
.L_x_154:
[----:B-1----:R1:W2:Y:S02]  /*ad60*/  SYNCS.PHASECHK.TRANS64.TRYWAIT P1, [R3+URZ+0xa8], R12 ;  /* 0x0000a80c030075a7 */ /* 0x0022a400080211ff */
[----:B--2---:R-:W-:Y:S05]  /*ad70*/  @!P1 NANOSLEEP.SYNCS 0x989680 ;  /* 0x009896800000995d */ /* 0x004fea0003900000 */
[----:B------:R-:W2:Y:S02]  /*ad80*/  @!P1 SYNCS.PHASECHK.TRANS64 P1, [R3+URZ+0xa8], R12 ;  /* 0x0000a80c030095a7 */ /* 0x000ea400080210ff */
[----:B--2---:R-:W-:Y:S05]  /*ad90*/  @!P1 BRA `(.L_x_154) ;  /* 0xfffffffc00f09947 */ /* 0x004fea000383ffff */
[----:B------:R-:W-:Y:S05]  /*ada0*/  BRA `(.L_x_64) ;  /* 0xffffffa000847947 */ /* 0x000fea000383ffff */
.L_x_68:
[----:B------:R-:W-:Y:S07]  /*adb0*/  MOV R0, UR20 ;  /* 0x0000001400007c02 */ /* 0x000fee0008000f00 */
.L_x_155:
[----:B-1----:R1:W2:Y:S02]  /*adc0*/  SYNCS.PHASECHK.TRANS64.TRYWAIT P1, [R0+URZ+0x80], R9 ;  /* 0x00008009000075a7 */ /* 0x0022a400080211ff */
[----:B--2---:R-:W-:Y:S05]  /*add0*/  @!P1 NANOSLEEP.SYNCS 0x989680 ;  /* 0x009896800000995d */ /* 0x004fea0003900000 */
[----:B------:R-:W2:Y:S02]  /*ade0*/  @!P1 SYNCS.PHASECHK.TRANS64 P1, [R0+URZ+0x80], R9 ;  /* 0x00008009000095a7 */ /* 0x000ea400080210ff */
[----:B--2---:R-:W-:Y:S05]  /*adf0*/  @!P1 BRA `(.L_x_155) ;  /* 0xfffffffc00f09947 */ /* 0x004fea000383ffff */
[----:B------:R-:W-:Y:S05]  /*ae00*/  BRA `(.L_x_156) ;  /* 0xffffffa400f47947 */ /* 0x000fea000383ffff */
.L_x_69:
[----:B------:R-:W-:Y:S07]  /*ae10*/  MOV R0, UR20 ;  /* 0x0000001400007c02 */ /* 0x000fee0008000f00 */
.L_x_157:
[----:B-1----:R1:W2:Y:S02]  /*ae20*/  SYNCS.PHASECHK.TRANS64.TRYWAIT P1, [R0+URZ+0x88], R9 ;  /* 0x00008809000075a7 */ /* 0x0022a400080211ff */
[----:B--2---:R-:W-:Y:S05]  /*ae30*/  @!P1 NANOSLEEP.SYNCS 0x989680 ;  /* 0x009896800000995d */ /* 0x004fea0003900000 */
[----:B------:R-:W2:Y:S02]  /*ae40*/  @!P1 SYNCS.PHASECHK.TRANS64 P1, [R0+URZ+0x88], R9 ;  /* 0x00008809000095a7 */ /* 0x000ea400080210ff */
[----:B--2---:R-:W-:Y:S05]  /*ae50*/  @!P1 BRA `(.L_x_157) ;  /* 0xfffffffc00f09947 */ /* 0x004fea000383ffff */
[----:B------:R-:W-:Y:S05]  /*ae60*/  BRA `(.L_x_158) ;  /* 0xffffffa800347947 */ /* 0x000fea000383ffff */
.L_x_70:
[----:B------:R-:W-:Y:S07]  /*ae70*/  MOV R0, UR20 ;  /* 0x0000001400007c02 */ /* 0x000fee0008000f00 */
.L_x_159:
[----:B-1----:R1:W2:Y:S02]  /*ae80*/  SYNCS.PHASECHK.TRANS64.TRYWAIT P1, [R0+URZ+0x90], R9 ;  /* 0x00009009000075a7 */ /* 0x0022a400080211ff */
[----:B--2---:R-:W-:Y:S05]  /*ae90*/  @!P1 NANOSLEEP.SYNCS 0x989680 ;  /* 0x009896800000995d */ /* 0x004fea0003900000 */
[----:B------:R-:W2:Y:S02]  /*aea0*/  @!P1 SYNCS.PHASECHK.TRANS64 P1, [R0+URZ+0x90], R9 ;  /* 0x00009009000095a7 */ /* 0x000ea400080210ff */
[----:B--2---:R-:W-:Y:S05]  /*aeb0*/  @!P1 BRA `(.L_x_159) ;  /* 0xfffffffc00f09947 */ /* 0x004fea000383ffff */
[----:B------:R-:W-:Y:S05]  /*aec0*/  BRA `(.L_x_160) ;  /* 0xffffffa800747947 */ /* 0x000fea000383ffff */
.L_x_71:
[----:B------:R-:W-:Y:S07]  /*aed0*/  MOV R0, UR20 ;  /* 0x0000001400007c02 */ /* 0x000fee0008000f00 */
.L_x_161:
[----:B-1----:R1:W2:Y:S02]  /*aee0*/  SYNCS.PHASECHK.TRANS64.TRYWAIT P0, [R0+URZ+0x98], R9 ;  /* 0x00009809000075a7 */ /* 0x0022a400080011ff */
[----:B--2---:R-:W-:Y:S05]  /*aef0*/  @!P0 NANOSLEEP.SYNCS 0x989680 ;  /* 0x009896800000895d */ /* 0x004fea0003900000 */
[----:B------:R-:W2:Y:S02]  /*af00*/  @!P0 SYNCS.PHASECHK.TRANS64 P0, [R0+URZ+0x98], R9 ;  /* 0x00009809000085a7 */ /* 0x000ea400080010ff */
[----:B--2---:R-:W-:Y:S05]  /*af10*/  @!P0 BRA `(.L_x_161) ;  /* 0xfffffffc00f08947 */ /* 0x004fea000383ffff */
[----:B------:R-:W-:Y:S05]  /*af20*/  BRA `(.L_x_162) ;  /* 0xffffffa800bc7947 */ /* 0x000fea000383ffff */
.L_x_73:
[----:B------:R-:W-:-:S07]  /*af30*/  MOV R0, UR20 ;  /* 0x0000001400007c02 */ /* 0x000fce0008000f00 */
.L_x_163:
[----:B--2---:R2:W3:Y:S02]  /*af40*/  SYNCS.PHASECHK.TRANS64.TRYWAIT P0, [R0+URZ+0x80], R3 ;  /* 0x00008003000075a7 */ /* 0x0044e400080011ff */
[----:B---3--:R-:W-:Y:S05]  /*af50*/  @!P0 NANOSLEEP.SYNCS 0x989680 ;  /* 0x009896800000895d */ /* 0x008fea0003900000 */
[----:B------:R-:W3:Y:S02]  /*af60*/  @!P0 SYNCS.PHASECHK.TRANS64 P0, [R0+URZ+0x80], R3 ;  /* 0x00008003000085a7 */ /* 0x000ee400080010ff */
[----:B---3--:R-:W-:Y:S05]  /*af70*/  @!P0 BRA `(.L_x_163) ;  /* 0xfffffffc00f08947 */ /* 0x008fea000383ffff */
[----:B------:R-:W-:Y:S05]  /*af80*/  BRA `(.L_x_164) ;  /* 0xffffffac00147947 */ /* 0x000fea000383ffff */
.L_x_74:
[----:B--2---:R-:W-:-:S07]  /*af90*/  MOV R0, UR20 ;  /* 0x0000001400007c02 */ /* 0x004fce0008000f00 */
.L_x_165:
[----:B--2---:R2:W3:Y:S02]  /*afa0*/  SYNCS.PHASECHK.TRANS64.TRYWAIT P0, [R0+URZ+0x88], R3 ;  /* 0x00008803000075a7 */ /* 0x0044e400080011ff */
[----:B---3--:R-:W-:Y:S05]  /*afb0*/  @!P0 NANOSLEEP.SYNCS 0x989680 ;  /* 0x009896800000895d */ /* 0x008fea0003900000 */
[----:B------:R-:W3:Y:S02]  /*afc0*/  @!P0 SYNCS.PHASECHK.TRANS64 P0, [R0+URZ+0x88], R3 ;  /* 0x00008803000085a7 */ /* 0x000ee400080010ff */
[----:B---3--:R-:W-:Y:S05]  /*afd0*/  @!P0 BRA `(.L_x_165) ;  /* 0xfffffffc00f08947 */ /* 0x008fea000383ffff */
[----:B------:R-:W-:Y:S05]  /*afe0*/  BRA `(.L_x_166) ;  /* 0xffffffac00047947 */ /* 0x000fea000383ffff */
.L_x_75:
[----:B--2---:R-:W-:-:S07]  /*aff0*/  MOV R0, UR20 ;  /* 0x0000001400007c02 */ /* 0x004fce0008000f00 */
.L_x_167:
[----:B--2---:R2:W3:Y:S02]  /*b000*/  SYNCS.PHASECHK.TRANS64.TRYWAIT P0, [R0+URZ+0x90], R3 ;  /* 0x00009003000075a7 */ /* 0x0044e400080011ff */
[----:B---3--:R-:W-:Y:S05]  /*b010*/  @!P0 NANOSLEEP.SYNCS 0x989680 ;  /* 0x009896800000895d */ /* 0x008fea0003900000 */
[----:B------:R-:W3:Y:S02]  /*b020*/  @!P0 SYNCS.PHASECHK.TRANS64 P0, [R0+URZ+0x90], R3 ;  /* 0x00009003000085a7 */ /* 0x000ee400080010ff */
[----:B---3--:R-:W-:Y:S05]  /*b030*/  @!P0 BRA `(.L_x_167) ;  /* 0xfffffffc00f08947 */ /* 0x008fea000383ffff */
[----:B------:R-:W-:Y:S05]  /*b040*/  BRA `(.L_x_168) ;  /* 0xffffffa800f47947 */ /* 0x000fea000383ffff */
.L_x_77:
[----:B------:R-:W-:Y:S07]  /*b050*/  MOV R0, UR50 ;  /* 0x0000003200007c02 */ /* 0x000fee0008000f00 */
.L_x_169:
[----:B-1----:R1:W2:Y:S02]  /*b060*/  SYNCS.PHASECHK.TRANS64.TRYWAIT P0, [R0+URZ+0xb0], R3 ;  /* 0x0000b003000075a7 */ /* 0x0022a400080011ff */
[----:B--2---:R-:W-:Y:S05]  /*b070*/  @!P0 NANOSLEEP.SYNCS 0x989680 ;  /* 0x009896800000895d */ /* 0x004fea0003900000 */
[----:B------:R-:W2:Y:S02]  /*b080*/  @!P0 SYNCS.PHASECHK.TRANS64 P0, [R0+URZ+0xb0], R3 ;  /* 0x0000b003000085a7 */ /* 0x000ea400080010ff */
[----:B--2---:R-:W-:Y:S05]  /*b090*/  @!P0 BRA `(.L_x_169) ;  /* 0xfffffffc00f08947 */ /* 0x004fea000383ffff */
[----:B------:R-:W-:Y:S05]  /*b0a0*/  BRA `(.L_x_170) ;  /* 0xffffffac00c47947 */ /* 0x000fea000383ffff */
.L_x_88:
[----:B-1----:R-:W-:Y:S04]  /*b0b0*/  MOV R0, UR50 ;  /* 0x0000003200007c02 */ /* 0x002fe80008000f00 */
[----:B------:R1:W3:Y:S03]  /*b0c0*/  SYNCS.PHASECHK.TRANS64.TRYWAIT P1, [R0+URZ+0x60], R5 ;  /* 0x00006005000075a7 */ /* 0x0002e600080211ff */
[----:B---3--:R-:W-:Y:S05]  /*b0d0*/  @!P1 NANOSLEEP.SYNCS 0x989680 ;  /* 0x009896800000995d */ /* 0x008fea0003900000 */
[----:B------:R-:W3:Y:S02]  /*b0e0*/  @!P1 SYNCS.PHASECHK.TRANS64 P1, [R0+URZ+0x60], R5 ;  /* 0x00006005000095a7 */ /* 0x000ee400080210ff */
[----:B---3--:R-:W-:Y:S05]  /*b0f0*/  @!P1 BRA `(.L_x_88) ;  /* 0xfffffffc00ec9947 */ /* 0x008fea000383ffff */
[----:B------:R-:W-:Y:S05]  /*b100*/  BRA `(.L_x_87) ;  /* 0xffffffc000bc7947 */ /* 0x000fea000383ffff */
.L_x_90:
[----:B-1----:R1:W4:Y:S02]  /*b110*/  SYNCS.PHASECHK.TRANS64.TRYWAIT P0, [R100+URZ+0xc0], R3 ;  /* 0x0000c003640075a7 */ /* 0x00232400080011ff */
[----:B----4-:R-:W-:Y:S05]  /*b120*/  @!P0 NANOSLEEP.SYNCS 0x989680 ;  /* 0x009896800000895d */ /* 0x010fea0003900000 */
[----:B------:R-:W4:Y:S02]  /*b130*/  @!P0 SYNCS.PHASECHK.TRANS64 P0, [R100+URZ+0xc0], R3 ;  /* 0x0000c003640085a7 */ /* 0x000f2400080010ff */
[----:B----4-:R-:W-:Y:S05]  /*b140*/  @!P0 BRA `(.L_x_90) ;  /* 0xfffffffc00f08947 */ /* 0x010fea000383ffff */
[----:B------:R-:W-:Y:S05]  /*b150*/  BRA `(.L_x_89) ;  /* 0xffffffc000e47947 */ /* 0x000fea000383ffff */
.L_x_99:
[----:B--2---:R2:W4:Y:S02]  /*b160*/  SYNCS.PHASECHK.TRANS64.TRYWAIT P0, [R3+URZ+0x60], R0 ;  /* 0x00006000030075a7 */ /* 0x00452400080011ff */
[----:B----4-:R-:W-:Y:S05]  /*b170*/  @!P0 NANOSLEEP.SYNCS 0x989680 ;  /* 0x009896800000895d */ /* 0x010fea0003900000 */
[----:B------:R-:W4:Y:S02]  /*b180*/  @!P0 SYNCS.PHASECHK.TRANS64 P0, [R3+URZ+0x60], R0 ;  /* 0x00006000030085a7 */ /* 0x000f2400080010ff */
[----:B----4-:R-:W-:Y:S05]  /*b190*/  @!P0 BRA `(.L_x_99) ;  /* 0xfffffffc00f08947 */ /* 0x010fea000383ffff */
[----:B------:R-:W-:Y:S05]  /*b1a0*/  BRA `(.L_x_98) ;  /* 0xffffffcc00c07947 */ /* 0x000fea000383ffff */
.L_x_107:
[----:B-1----:R1:W4:Y:S02]  /*b1b0*/  SYNCS.PHASECHK.TRANS64.TRYWAIT P0, [R62+URZ+0x60], R5 ;  /* 0x000060053e0075a7 */ /* 0x00232400080011ff */
[----:B----4-:R-:W-:Y:S05]  /*b1c0*/  @!P0 NANOSLEEP.SYNCS 0x989680 ;  /* 0x009896800000895d */ /* 0x010fea0003900000 */
[----:B------:R-:W4:Y:S02]  /*b1d0*/  @!P0 SYNCS.PHASECHK.TRANS64 P0, [R62+URZ+0x60], R5 ;  /* 0x000060053e0085a7 */ /* 0x000f2400080010ff */
[----:B----4-:R-:W-:Y:S05]  /*b1e0*/  @!P0 BRA `(.L_x_107) ;  /* 0xfffffffc00f08947 */ /* 0x010fea000383ffff */
[----:B------:R-:W-:Y:S05]  /*b1f0*/  BRA `(.L_x_106) ;  /* 0xffffffd800bc7947 */ /* 0x000fea000383ffff */
.L_x_115:
[----:B-1----:R1:W4:Y:S02]  /*b200*/  SYNCS.PHASECHK.TRANS64.TRYWAIT P0, [R62+URZ+0x60], R5 ;  /* 0x000060053e0075a7 */ /* 0x00232400080011ff */
[----:B----4-:R-:W-:Y:S05]  /*b210*/  @!P0 NANOSLEEP.SYNCS 0x989680 ;  /* 0x009896800000895d */ /* 0x010fea0003900000 */
[----:B------:R-:W4:Y:S02]  /*b220*/  @!P0 SYNCS.PHASECHK.TRANS64 P0, [R62+URZ+0x60], R5 ;  /* 0x000060053e0085a7 */ /* 0x000f2400080010ff */
[----:B----4-:R-:W-:Y:S05]  /*b230*/  @!P0 BRA `(.L_x_115) ;  /* 0xfffffffc00f08947 */ /* 0x010fea000383ffff */
[----:B------:R-:W-:Y:S05]  /*b240*/  BRA `(.L_x_114) ;  /* 0xffffffe400b47947 */ /* 0x000fea000383ffff */
        .weak           $__internal_0_$__cuda_sm10x_tcgen05_guardrail_trap_col_being_dealloced_not_returned_by_alloc
        .type           $__internal_0_$__cuda_sm10x_tcgen05_guardrail_trap_col_being_dealloced_not_returned_by_alloc,@function
        .size           $__internal_0_$__cuda_sm10x_tcgen05_guardrail_trap_col_being_dealloced_not_returned_by_alloc,($__internal_1_$__cuda_sm10x_tcgen05_guardrail_trap_phase_invalid_during_alloc - $__internal_0_$__cuda_sm10x_tcgen05_guardrail_trap_col_being_dealloced_not_returned_by_alloc)
$__internal_0_$__cuda_sm10x_tcgen05_guardrail_trap_col_being_dealloced_not_returned_by_alloc:
[----:B------:R-:W-:Y:S05]  /*b250*/  BPT.TRAP 0x1 ;  /* 0x000000040000795c */ /* 0x000fea0000300000 */
[----:B------:R-:W-:-:S04]  /*b260*/  MOV R3, 0x0 ;  /* 0x0000000000037802 */ /* 0x000fc80000000f00 */
[----:B------:R-:W-:Y:S05]  /*b270*/  RET.REL.NODEC R2 `(_ZN7cutlass13device_kernelINS_4conv6kernel13ConvUniversalINS1_16ConvProblemShapeILNS1_8OperatorE2ELi3EEENS1_10collective14CollectiveConvINS1_47MainloopSm100TmaUmmaWarpSpecializedImplicitGemmILS5_2ELi6ELi3ELi1ELi2EN4cute5tupleIJNSA_1CILi1EEESD_SD_EEEEENSB_IJNSC_ILi128EEENSB_IJSG_EEENSB_IJNSC_ILi64EEEEEEEEENS_10bfloat16_tESL_NSA_8TiledMMAINSA_8MMA_AtomIJNSA_20SM100_MMA_F16BF16_SSISL_SL_fLi128ELi128ELNSA_4UMMA5MajorE1ELSQ_1ELNSP_7ScaleInE0ELSR_0EEEEEENSA_6LayoutISE_NSB_IJNSC_ILi0EEESV_SV_EEEEENSB_IJNSA_10UnderscoreESY_SY_EEEEENS7_6detail27Sm100ImplicitGemmTileTraitsINSA_13SM90_TMA_LOADENSA_14ComposedLayoutINSA_7SwizzleILi3ELi4ELi3EEENSA_18smem_ptr_flag_bitsILi16EEENSU_INSB_IJSI_NSC_ILi8EEEEEENSB_IJSD_SI_EEEEEEEvEENS12_INSA_20SM90_TMA_LOAD_IM2COLES1D_vEEEENS_8epilogue10collective18CollectiveEpilogueINS1I_23Sm100TmaWarpSpecializedILi4ELi2ELi32ELb1ELb0EEEJSK_NSB_IJNSU_ISG_SD_EENSU_INSC_ILi32EEESD_EEEEESL_NSB_IJlNSB_IJSD_lllEEESV_EEESL_S1S_NS1I_6fusion15FusionCallbacksIS1M_NS1T_17LinearCombinationISL_fSL_fLNS_15FloatRoundStyleE2EEESK_S1Q_JEEENSA_5SM1004TMEM4LOAD26SM100_TMEM_LOAD_32dp32b32xES13_NS14_INS15_ILi2ELi4ELi3EEES18_NSU_INSB_IJS19_S1O_EEENSB_IJS1O_SD_EEEEEEENSA_39AutoVectorizingCopyWithAssumedAlignmentILi128EEENSA_14SM90_TMA_STOREES27_S29_S29_EEEvvEEEEvNT_6ParamsE) ;  /* 0xffffff4c02607950 */ /* 0x000fea0003c3ffff */
        .weak           $__internal_1_$__cuda_sm10x_tcgen05_guardrail_trap_phase_invalid_during_alloc
        .type           $__internal_1_$__cuda_sm10x_tcgen05_guardrail_trap_phase_invalid_during_alloc,@function
        .size           $__internal_1_$__cuda_sm10x_tcgen05_guardrail_trap_phase_invalid_during_alloc,($__internal_2_$__cuda_sm10x_tcgen05_guardrail_trap_unallocated_columns_being_dealloced - $__internal_1_$__cuda_sm10x_tcgen05_guardrail_trap_phase_invalid_during_alloc)
$__internal_1_$__cuda_sm10x_tcgen05_guardrail_trap_phase_invalid_during_alloc:
[----:B------:R-:W-:Y:S05]  /*b280*/  BPT.TRAP 0x1 ;  /* 0x000000040000795c */ /* 0x000fea0000300000 */
[----:B------:R-:W-:-:S04]  /*b290*/  HFMA2 R3, -RZ, RZ, 0, 0 ;  /* 0x00000000ff037431 */ /* 0x000fc800000001ff */
[----:B------:R-:W-:Y:S05]  /*b2a0*/  RET.REL.NODEC R2 `(_ZN7cutlass13device_kernelINS_4conv6kernel13ConvUniversalINS1_16ConvProblemShapeILNS1_8OperatorE2ELi3EEENS1_10collective14CollectiveConvINS1_47MainloopSm100TmaUmmaWarpSpecializedImplicitGemmILS5_2ELi6ELi3ELi1ELi2EN4cute5tupleIJNSA_1CILi1EEESD_SD_EEEEENSB_IJNSC_ILi128EEENSB_IJSG_EEENSB_IJNSC_ILi64EEEEEEEEENS_10bfloat16_tESL_NSA_8TiledMMAINSA_8MMA_AtomIJNSA_20SM100_MMA_F16BF16_SSISL_SL_fLi128ELi128ELNSA_4UMMA5MajorE1ELSQ_1ELNSP_7ScaleInE0ELSR_0EEEEEENSA_6LayoutISE_NSB_IJNSC_ILi0EEESV_SV_EEEEENSB_IJNSA_10UnderscoreESY_SY_EEEEENS7_6detail27Sm100ImplicitGemmTileTraitsINSA_13SM90_TMA_LOADENSA_14ComposedLayoutINSA_7SwizzleILi3ELi4ELi3EEENSA_18smem_ptr_flag_bitsILi16EEENSU_INSB_IJSI_NSC_ILi8EEEEEENSB_IJSD_SI_EEEEEEEvEENS12_INSA_20SM90_TMA_LOAD_IM2COLES1D_vEEEENS_8epilogue10collective18CollectiveEpilogueINS1I_23Sm100TmaWarpSpecializedILi4ELi2ELi32ELb1ELb0EEEJSK_NSB_IJNSU_ISG_SD_EENSU_INSC_ILi32EEESD_EEEEESL_NSB_IJlNSB_IJSD_lllEEESV_EEESL_S1S_NS1I_6fusion15FusionCallbacksIS1M_NS1T_17LinearCombinationISL_fSL_fLNS_15FloatRoundStyleE2EEESK_S1Q_JEEENSA_5SM1004TMEM4LOAD26SM100_TMEM_LOAD_32dp32b32xES13_NS14_INS15_ILi2ELi4ELi3EEES18_NSU_INSB_IJS19_S1O_EEENSB_IJS1O_SD_EEEEEEENSA_39AutoVectorizingCopyWithAssumedAlignmentILi128EEENSA_14SM90_TMA_STOREES27_S29_S29_EEEvvEEEEvNT_6ParamsE) ;  /* 0xffffff4c02547950 */ /* 0x000fea0003c3ffff */
        .weak           $__internal_2_$__cuda_sm10x_tcgen05_guardrail_trap_unallocated_columns_being_dealloced
        .type           $__internal_2_$__cuda_sm10x_tcgen05_guardrail_trap_unallocated_columns_being_dealloced,@function
        .size           $__internal_2_$__cuda_sm10x_tcgen05_guardrail_trap_unallocated_columns_being_dealloced,(.L_x_172 - $__internal_2_$__cuda_sm10x_tcgen05_guardrail_trap_unallocated_columns_being_dealloced)
$__internal_2_$__cuda_sm10x_tcgen05_guardrail_trap_unallocated_columns_being_dealloced:
[----:B------:R-:W-:Y:S05]  /*b2b0*/  BPT.TRAP 0x1 ;  /* 0x000000040000795c */ /* 0x000fea0000300000 */
[----:B------:R-:W-:-:S04]  /*b2c0*/  MOV R3, 0x0 ;  /* 0x0000000000037802 */ /* 0x000fc80000000f00 */
[----:B------:R-:W-:Y:S05]  /*b2d0*/  RET.REL.NODEC R2 `(_ZN7cutlass13device_kernelINS_4conv6kernel13ConvUniversalINS1_16ConvProblemShapeILNS1_8OperatorE2ELi3EEENS1_10collective14CollectiveConvINS1_47MainloopSm100TmaUmmaWarpSpecializedImplicitGemmILS5_2ELi6ELi3ELi1ELi2EN4cute5tupleIJNSA_1CILi1EEESD_SD_EEEEENSB_IJNSC_ILi128EEENSB_IJSG_EEENSB_IJNSC_ILi64EEEEEEEEENS_10bfloat16_tESL_NSA_8TiledMMAINSA_8MMA_AtomIJNSA_20SM100_MMA_F16BF16_SSISL_SL_fLi128ELi128ELNSA_4UMMA5MajorE1ELSQ_1ELNSP_7ScaleInE0ELSR_0EEEEEENSA_6LayoutISE_NSB_IJNSC_ILi0EEESV_SV_EEEEENSB_IJNSA_10UnderscoreESY_SY_EEEEENS7_6detail27Sm100ImplicitGemmTileTraitsINSA_13SM90_TMA_LOADENSA_14ComposedLayoutINSA_7SwizzleILi3ELi4ELi3EEENSA_18smem_ptr_flag_bitsILi16EEENSU_INSB_IJSI_NSC_ILi8EEEEEENSB_IJSD_SI_EEEEEEEvEENS12_INSA_20SM90_TMA_LOAD_IM2COLES1D_vEEEENS_8epilogue10collective18CollectiveEpilogueINS1I_23Sm100TmaWarpSpecializedILi4ELi2ELi32ELb1ELb0EEEJSK_NSB_IJNSU_ISG_SD_EENSU_INSC_ILi32EEESD_EEEEESL_NSB_IJlNSB_IJSD_lllEEESV_EEESL_S1S_NS1I_6fusion15FusionCallbacksIS1M_NS1T_17LinearCombinationISL_fSL_fLNS_15FloatRoundStyleE2EEESK_S1Q_JEEENSA_5SM1004TMEM4LOAD26SM100_TMEM_LOAD_32dp32b32xES13_NS14_INS15_ILi2ELi4ELi3EEES18_NSU_INSB_IJS19_S1O_EEENSB_IJS1O_SD_EEEEEEENSA_39AutoVectorizingCopyWithAssumedAlignmentILi128EEENSA_14SM90_TMA_STOREES27_S29_S29_EEEvvEEEEvNT_6ParamsE) ;  /* 0xffffff4c02487950 */ /* 0x000fea0003c3ffff */
.L_x_171:
[----:B------:R-:W-:-:S00]  /*b2e0*/  BRA `(.L_x_171) ;  /* 0xfffffffc00fc7947 */ /* 0x000fc0000383ffff */
[----:B------:R-:W-:-:S00]  /*b2f0*/  NOP ;  /* 0x0000000000007918 */ /* 0x000fc00000000000 */
        /* <DEDUP_REMOVED lines=8> */
.L_x_172:


//--------------------- .nv.global.init           --------------------------
	.section	.nv.global.init,"aw",@progbits
.nv.global.init:
	.type		$str$29,@object
	.size		$str$29,($str$30 - $str$29)
$str$29:
        /*0000*/ 	.byte	0x28, 0x61, 0x64, 0x64, 0x72, 0x65, 0x73, 0x73, 0x20, 0x26, 0x20, 0x6d, 0x61, 0x73, 0x6b, 0x29
        /*0010*/ 	.byte	0x20, 0x3d, 0x3d, 0x20, 0x30, 0x00
	.type		$str$30,@object
	.size		$str$30,($str$28 - $str$30)
$str$30:
        /*0016*/ 	.byte	0x2f, 0x74, 0x6d, 0x70, 0x2f, 0x63, 0x75, 0x74, 0x6c, 0x61, 0x73, 0x73, 0x5f, 0x73, 0x77, 0x65
        /*0026*/ 	.byte	0x65, 0x70, 0x5f, 0x73, 0x72, 0x63, 0x2f, 0x69, 0x6e, 0x63, 0x6c, 0x75, 0x64, 0x65, 0x2f, 0x63
        /*0036*/ 	.byte	0x75, 0x74, 0x65, 0x2f, 0x70, 0x6f, 0x69, 0x6e, 0x74, 0x65, 0x72, 0x5f, 0x66, 0x6c, 0x61, 0x67
        /*0046*/ 	.byte	0x67, 0x65, 0x64, 0x2e, 0x68, 0x70, 0x70, 0x00
	.type		$str$28,@object
	.size		$str$28,($str$27 - $str$28)
$str$28:
        /*004e*/ 	.byte	0x2f, 0x74, 0x6d, 0x70, 0x2f, 0x63, 0x75, 0x74, 0x6c, 0x61, 0x73, 0x73, 0x5f, 0x73, 0x77, 0x65
        /*005e*/ 	.byte	0x65, 0x70, 0x5f, 0x73, 0x72, 0x63, 0x2f, 0x69, 0x6e, 0x63, 0x6c, 0x75, 0x64, 0x65, 0x2f, 0x63
        /*006e*/ 	.byte	0x75, 0x74, 0x65, 0x2f, 0x61, 0x74, 0x6f, 0x6d, 0x2f, 0x63, 0x6f, 0x70, 0x79, 0x5f, 0x74, 0x72
        /*007e*/ 	.byte	0x61, 0x69, 0x74, 0x73, 0x5f, 0x73, 0x6d, 0x31, 0x30, 0x30, 0x2e, 0x68, 0x70, 0x70, 0x00
	.type		$str$27,@object
	.size		$str$27,(__unnamed_1 - $str$27)
$str$27:
        /*008d*/ 	.byte	0x28, 0x28, 0x75, 0x69, 0x6e, 0x74, 0x33, 0x32, 0x5f, 0x74, 0x28, 0x74, 0x68, 0x72, 0x65, 0x61
        /*009d*/ 	.byte	0x64, 0x49, 0x64, 0x78, 0x2e, 0x78, 0x29, 0x20, 0x2f, 0x20, 0x33, 0x32, 0x29, 0x20, 0x25, 0x20
        /*00ad*/ 	.byte	0x34, 0x29, 0x20, 0x3d, 0x3d, 0x20, 0x28, 0x28, 0x28, 0x74, 0x6d, 0x65, 0x6d, 0x5f, 0x61, 0x64
        /*00bd*/ 	.byte	0x64, 0x72, 0x20, 0x3e, 0x3e, 0x20, 0x31, 0x36, 0x29, 0x20, 0x2f, 0x20, 0x33, 0x32, 0x29, 0x20
        /*00cd*/ 	.byte	0x25, 0x20, 0x34, 0x29, 0x00
	.type		__unnamed_1,@object
	.size		__unnamed_1,(__unnamed_2 - __unnamed_1)
__unnamed_1:
        /*00d2*/ 	.byte	0x61, 0x75, 0x74, 0x6f, 0x20, 0x63, 0x75, 0x74, 0x65, 0x3a, 0x3a, 0x61, 0x73, 0x5f, 0x70, 0x6f
        /* <DEDUP_REMOVED lines=24> */
        /*0262*/ 	.byte	0x34, 0x30, 0x39, 0x36, 0x3e, 0x3e, 0x3e, 0x3e, 0x5d, 0x00
	.type		__unnamed_2,@object
	.size		__unnamed_2,(.L_2 - __unnamed_2)
__unnamed_2:
        /* <DEDUP_REMOVED lines=42> */
        /*050c*/ 	.byte	0x3e, 0x3e, 0x5d, 0x00
.L_2:


//--------------------- .nv.shared._ZN7cutlass13device_kernelINS_4conv6kernel13ConvUniversalINS1_16ConvProblemShapeILNS1_8OperatorE2ELi3EEENS1_10collective14CollectiveConvINS1_47MainloopSm100TmaUmmaWarpSpecializedImplicitGemmILS5_2ELi6ELi3ELi1ELi2EN4cute5tupleIJNSA_1CILi1EEESD_SD_EEEEENSB_IJNSC_ILi128EEENSB_IJSG_EEENSB_IJNSC_ILi64EEEEEEEEENS_10bfloat16_tESL_NSA_8TiledMMAINSA_8MMA_AtomIJNSA_20SM100_MMA_F16BF16_SSISL_SL_fLi128ELi128ELNSA_4UMMA5MajorE1ELSQ_1ELNSP_7ScaleInE0ELSR_0EEEEEENSA_6LayoutISE_NSB_IJNSC_ILi0EEESV_SV_EEEEENSB_IJNSA_10UnderscoreESY_SY_EEEEENS7_6detail27Sm100ImplicitGemmTileTraitsINSA_13SM90_TMA_LOADENSA_14ComposedLayoutINSA_7SwizzleILi3ELi4ELi3EEENSA_18smem_ptr_flag_bitsILi16EEENSU_INSB_IJSI_NSC_ILi8EEEEEENSB_IJSD_SI_EEEEEEEvEENS12_INSA_20SM90_TMA_LOAD_IM2COLES1D_vEEEENS_8epilogue10collective18CollectiveEpilogueINS1I_23Sm100TmaWarpSpecializedILi4ELi2ELi32ELb1ELb0EEEJSK_NSB_IJNSU_ISG_SD_EENSU_INSC_ILi32EEESD_EEEEESL_NSB_IJlNSB_IJSD_lllEEESV_EEESL_S1S_NS1I_6fusion15FusionCallbacksIS1M_NS1T_17LinearCombinationISL_fSL_fLNS_15FloatRoundStyleE2EEESK_S1Q_JEEENSA_5SM1004TMEM4LOAD26SM100_TMEM_LOAD_32dp32b32xES13_NS14_INS15_ILi2ELi4ELi3EEES18_NSU_INSB_IJS19_S1O_EEENSB_IJS1O_SD_EEEEEEENSA_39AutoVectorizingCopyWithAssumedAlignmentILi128EEENSA_14SM90_TMA_STOREES27_S29_S29_EEEvvEEEEvNT_6ParamsE --------------------------
	.section	.nv.shared._ZN7cutlass13device_kernelINS_4conv6kernel13ConvUniversalINS1_16ConvProblemShapeILNS1_8OperatorE2ELi3EEENS1_10collective14CollectiveConvINS1_47MainloopSm100TmaUmmaWarpSpecializedImplicitGemmILS5_2ELi6ELi3ELi1ELi2EN4cute5tupleIJNSA_1CILi1EEESD_SD_EEEEENSB_IJNSC_ILi128EEENSB_IJSG_EEENSB_IJNSC_ILi64EEEEEEEEENS_10bfloat16_tESL_NSA_8TiledMMAINSA_8MMA_AtomIJNSA_20SM100_MMA_F16BF16_SSISL_SL_fLi128ELi128ELNSA_4UMMA5MajorE1ELSQ_1ELNSP_7ScaleInE0ELSR_0EEEEEENSA_6LayoutISE_NSB_IJNSC_ILi0EEESV_SV_EEEEENSB_IJNSA_10UnderscoreESY_SY_EEEEENS7_6detail27Sm100ImplicitGemmTileTraitsINSA_13SM90_TMA_LOADENSA_14ComposedLayoutINSA_7SwizzleILi3ELi4ELi3EEENSA_18smem_ptr_flag_bitsILi16EEENSU_INSB_IJSI_NSC_ILi8EEEEEENSB_IJSD_SI_EEEEEEEvEENS12_INSA_20SM90_TMA_LOAD_IM2COLES1D_vEEEENS_8epilogue10collective18CollectiveEpilogueINS1I_23Sm100TmaWarpSpecializedILi4ELi2ELi32ELb1ELb0EEEJSK_NSB_IJNSU_ISG_SD_EENSU_INSC_ILi32EEESD_EEEEESL_NSB_IJlNSB_IJSD_lllEEESV_EEESL_S1S_NS1I_6fusion15FusionCallbacksIS1M_NS1T_17LinearCombinationISL_fSL_fLNS_15FloatRoundStyleE2EEESK_S1Q_JEEENSA_5SM1004TMEM4LOAD26SM100_TMEM_LOAD_32dp32b32xES13_NS14_INS15_ILi2ELi4ELi3EEES18_NSU_INSB_IJS19_S1O_EEENSB_IJS1O_SD_EEEEEEENSA_39AutoVectorizingCopyWithAssumedAlignmentILi128EEENSA_14SM90_TMA_STOREES27_S29_S29_EEEvvEEEEvNT_6ParamsE,"aw",@nobits
	.sectionflags	@""
	.align	16
	.zero		1024


//--------------------- .nv.shared.reserved.0     --------------------------
	.section	.nv.shared.reserved.0,"aw",@nobits
	.weak		__nv_reservedSMEM_offset_0_alias
	.size		__nv_reservedSMEM_offset_0_alias, 0, 64
	.other		__nv_reservedSMEM_offset_0_alias,@"STO_CUDA_RESERVED_SHARED STV_DEFAULT"
__nv_reservedSMEM_offset_0_alias:
	.zero		0
.nv.shared.reserved.0:
	.zero		64
	.weak		__nv_reservedSMEM_tcgen05_partition
	.type		__nv_reservedSMEM_tcgen05_partition,@object
	.size		__nv_reservedSMEM_tcgen05_partition,(.L_0 - __nv_reservedSMEM_tcgen05_partition)
__nv_reservedSMEM_tcgen05_partition:
	.zero		32
.L_0:


//--------------------- .nv.global                --------------------------
	.section	.nv.global,"aw",@nobits
.nv.global:
	.type		_ZN39_INTERNAL_d32e0d1f_4_k_cu_b63a01de_44014cute1_E,@object
	.size		_ZN39_INTERNAL_d32e0d1f_4_k_cu_b63a01de_44014cute1_E,(_ZN39_INTERNAL_d32e0d1f_4_k_cu_b63a01de_44014cuda3std3__45__cpo6cbeginE - _ZN39_INTERNAL_d32e0d1f_4_k_cu_b63a01de_44014cute1_E)
_ZN39_INTERNAL_d32e0d1f_4_k_cu_b63a01de_44014cute1_E:
	.zero		1
	.type		_ZN39_INTERNAL_d32e0d1f_4_k_cu_b63a01de_44014cuda3std3__45__cpo6cbeginE,@object
	.size		_ZN39_INTERNAL_d32e0d1f_4_k_cu_b63a01de_44014cuda3std3__45__cpo6cbeginE,(_ZN39_INTERNAL_d32e0d1f_4_k_cu_b63a01de_44014cuda3std3__48in_placeE - _ZN39_INTERNAL_d32e0d1f_4_k_cu_b63a01de_44014cuda3std3__45__cpo6cbeginE)
_ZN39_INTERNAL_d32e0d1f_4_k_cu_b63a01de_44014cuda3std3__45__cpo6cbeginE:
	.zero		1
	.type		_ZN39_INTERNAL_d32e0d1f_4_k_cu_b63a01de_44014cuda3std3__48in_placeE,@object
	.size		_ZN39_INTERNAL_d32e0d1f_4_k_cu_b63a01de_44014cuda3std3__48in_placeE,(_ZN39_INTERNAL_d32e0d1f_4_k_cu_b63a01de_44014cuda3std6ranges3__45__cpo9iter_moveE - _ZN39_INTERNAL_d32e0d1f_4_k_cu_b63a01de_44014cuda3std3__48in_placeE)
_ZN39_INTERNAL_d32e0d1f_4_k_cu_b63a01de_44014cuda3std3__48in_placeE:
	.zero		1
	.type		_ZN39_INTERNAL_d32e0d1f_4_k_cu_b63a01de_44014cuda3std6ranges3__45__cpo9iter_moveE,@object
	.size		_ZN39_INTERNAL_d32e0d1f_4_k_cu_b63a01de_44014cuda3std6ranges3__45__cpo9iter_moveE,(_ZN39_INTERNAL_d32e0d1f_4_k_cu_b63a01de_44014cuda3std3__45__cpo5beginE - _ZN39_INTERNAL_d32e0d1f_4_k_cu_b63a01de_44014cuda3std6ranges3__45__cpo9iter_moveE)
_ZN39_INTERNAL_d32e0d1f_4_k_cu_b63a01de_44014cuda3std6ranges3__45__cpo9iter_moveE:
	.zero		1
	.type		_ZN39_INTERNAL_d32e0d1f_4_k_cu_b63a01de_44014cuda3std3__45__cpo5beginE,@object
	.size		_ZN39_INTERNAL_d32e0d1f_4_k_cu_b63a01de_44014cuda3std3__45__cpo5beginE,(_ZN39_INTERNAL_d32e0d1f_4_k_cu_b63a01de_44014cuda3std3__441_GLOBAL__N__d32e0d1f_4_k_cu_b63a01de_44016ignoreE - _ZN39_INTERNAL_d32e0d1f_4_k_cu_b63a01de_44014cuda3std3__45__cpo5beginE)
_ZN39_INTERNAL_d32e0d1f_4_k_cu_b63a01de_44014cuda3std3__45__cpo5beginE:
	.zero		1
	.type		_ZN39_INTERNAL_d32e0d1f_4_k_cu_b63a01de_44014cuda3std3__441_GLOBAL__N__d32e0d1f_4_k_cu_b63a01de_44016ignoreE,@object
	.size		_ZN39_INTERNAL_d32e0d1f_4_k_cu_b63a01de_44014cuda3std3__441_GLOBAL__N__d32e0d1f_4_k_cu_b63a01de_44016ignoreE,(_ZN39_INTERNAL_d32e0d1f_4_k_cu_b63a01de_44014cute7productE - _ZN39_INTERNAL_d32e0d1f_4_k_cu_b63a01de_44014cuda3std3__441_GLOBAL__N__d32e0d1f_4_k_cu_b63a01de_44016ignoreE)
_ZN39_INTERNAL_d32e0d1f_4_k_cu_b63a01de_44014cuda3std3__441_GLOBAL__N__d32e0d1f_4_k_cu_b63a01de_44016ignoreE:
	.zero		1
	.type		_ZN39_INTERNAL_d32e0d1f_4_k_cu_b63a01de_44014cute7productE,@object
	.size		_ZN39_INTERNAL_d32e0d1f_4_k_cu_b63a01de_44014cute7productE,(_ZN39_INTERNAL_d32e0d1f_4_k_cu_b63a01de_44014cuda3std3__45__cpo3endE - _ZN39_INTERNAL_d32e0d1f_4_k_cu_b63a01de_44014cute7productE)
_ZN39_INTERNAL_d32e0d1f_4_k_cu_b63a01de_44014cute7productE:
	.zero		1
	.type		_ZN39_INTERNAL_d32e0d1f_4_k_cu_b63a01de_44014cuda3std3__45__cpo3endE,@object
	.size		_ZN39_INTERNAL_d32e0d1f_4_k_cu_b63a01de_44014cuda3std3__45__cpo3endE,(_ZN39_INTERNAL_d32e0d1f_4_k_cu_b63a01de_44014cuda3std3__419piecewise_constructE - _ZN39_INTERNAL_d32e0d1f_4_k_cu_b63a01de_44014cuda3std3__45__cpo3endE)
_ZN39_INTERNAL_d32e0d1f_4_k_cu_b63a01de_44014cuda3std3__45__cpo3endE:
	.zero		1
	.type		_ZN39_INTERNAL_d32e0d1f_4_k_cu_b63a01de_44014cuda3std3__419piecewise_constructE,@object
	.size		_ZN39_INTERNAL_d32e0d1f_4_k_cu_b63a01de_44014cuda3std3__419piecewise_constructE,(_ZN39_INTERNAL_d32e0d1f_4_k_cu_b63a01de_44014cuda3std3__45__cpo4cendE - _ZN39_INTERNAL_d32e0d1f_4_k_cu_b63a01de_44014cuda3std3__419piecewise_constructE)
_ZN39_INTERNAL_d32e0d1f_4_k_cu_b63a01de_44014cuda3std3__419piecewise_constructE:
	.zero		1
	.type		_ZN39_INTERNAL_d32e0d1f_4_k_cu_b63a01de_44014cuda3std3__45__cpo4cendE,@object
	.size		_ZN39_INTERNAL_d32e0d1f_4_k_cu_b63a01de_44014cuda3std3__45__cpo4cendE,(_ZN39_INTERNAL_d32e0d1f_4_k_cu_b63a01de_44014cuda3std6ranges3__45__cpo4swapE - _ZN39_INTERNAL_d32e0d1f_4_k_cu_b63a01de_44014cuda3std3__45__cpo4cendE)
_ZN39_INTERNAL_d32e0d1f_4_k_cu_b63a01de_44014cuda3std3__45__cpo4cendE:
	.zero		1
	.type		_ZN39_INTERNAL_d32e0d1f_4_k_cu_b63a01de_44014cuda3std6ranges3__45__cpo4swapE,@object
	.size		_ZN39_INTERNAL_d32e0d1f_4_k_cu_b63a01de_44014cuda3std6ranges3__45__cpo4swapE,(.L_10 - _ZN39_INTERNAL_d32e0d1f_4_k_cu_b63a01de_44014cuda3std6ranges3__45__cpo4swapE)
_ZN39_INTERNAL_d32e0d1f_4_k_cu_b63a01de_44014cuda3std6ranges3__45__cpo4swapE:
	.zero		1
.L_10:


//--------------------- .nv.constant0._ZN7cutlass13device_kernelINS_4conv6kernel13ConvUniversalINS1_16ConvProblemShapeILNS1_8OperatorE2ELi3EEENS1_10collective14CollectiveConvINS1_47MainloopSm100TmaUmmaWarpSpecializedImplicitGemmILS5_2ELi6ELi3ELi1ELi2EN4cute5tupleIJNSA_1CILi1EEESD_SD_EEEEENSB_IJNSC_ILi128EEENSB_IJSG_EEENSB_IJNSC_ILi64EEEEEEEEENS_10bfloat16_tESL_NSA_8TiledMMAINSA_8MMA_AtomIJNSA_20SM100_MMA_F16BF16_SSISL_SL_fLi128ELi128ELNSA_4UMMA5MajorE1ELSQ_1ELNSP_7ScaleInE0ELSR_0EEEEEENSA_6LayoutISE_NSB_IJNSC_ILi0EEESV_SV_EEEEENSB_IJNSA_10UnderscoreESY_SY_EEEEENS7_6detail27Sm100ImplicitGemmTileTraitsINSA_13SM90_TMA_LOADENSA_14ComposedLayoutINSA_7SwizzleILi3ELi4ELi3EEENSA_18smem_ptr_flag_bitsILi16EEENSU_INSB_IJSI_NSC_ILi8EEEEEENSB_IJSD_SI_EEEEEEEvEENS12_INSA_20SM90_TMA_LOAD_IM2COLES1D_vEEEENS_8epilogue10collective18CollectiveEpilogueINS1I_23Sm100TmaWarpSpecializedILi4ELi2ELi32ELb1ELb0EEEJSK_NSB_IJNSU_ISG_SD_EENSU_INSC_ILi32EEESD_EEEEESL_NSB_IJlNSB_IJSD_lllEEESV_EEESL_S1S_NS1I_6fusion15FusionCallbacksIS1M_NS1T_17LinearCombinationISL_fSL_fLNS_15FloatRoundStyleE2EEESK_S1Q_JEEENSA_5SM1004TMEM4LOAD26SM100_TMEM_LOAD_32dp32b32xES13_NS14_INS15_ILi2ELi4ELi3EEES18_NSU_INSB_IJS19_S1O_EEENSB_IJS1O_SD_EEEEEEENSA_39AutoVectorizingCopyWithAssumedAlignmentILi128EEENSA_14SM90_TMA_STOREES27_S29_S29_EEEvvEEEEvNT_6ParamsE --------------------------
	.section	.nv.constant0._ZN7cutlass13device_kernelINS_4conv6kernel13ConvUniversalINS1_16ConvProblemShapeILNS1_8OperatorE2ELi3EEENS1_10collective14CollectiveConvINS1_47MainloopSm100TmaUmmaWarpSpecializedImplicitGemmILS5_2ELi6ELi3ELi1ELi2EN4cute5tupleIJNSA_1CILi1EEESD_SD_EEEEENSB_IJNSC_ILi128EEENSB_IJSG_EEENSB_IJNSC_ILi64EEEEEEEEENS_10bfloat16_tESL_NSA_8TiledMMAINSA_8MMA_AtomIJNSA_20SM100_MMA_F16BF16_SSISL_SL_fLi128ELi128ELNSA_4UMMA5MajorE1ELSQ_1ELNSP_7ScaleInE0ELSR_0EEEEEENSA_6LayoutISE_NSB_IJNSC_ILi0EEESV_SV_EEEEENSB_IJNSA_10UnderscoreESY_SY_EEEEENS7_6detail27Sm100ImplicitGemmTileTraitsINSA_13SM90_TMA_LOADENSA_14ComposedLayoutINSA_7SwizzleILi3ELi4ELi3EEENSA_18smem_ptr_flag_bitsILi16EEENSU_INSB_IJSI_NSC_ILi8EEEEEENSB_IJSD_SI_EEEEEEEvEENS12_INSA_20SM90_TMA_LOAD_IM2COLES1D_vEEEENS_8epilogue10collective18CollectiveEpilogueINS1I_23Sm100TmaWarpSpecializedILi4ELi2ELi32ELb1ELb0EEEJSK_NSB_IJNSU_ISG_SD_EENSU_INSC_ILi32EEESD_EEEEESL_NSB_IJlNSB_IJSD_lllEEESV_EEESL_S1S_NS1I_6fusion15FusionCallbacksIS1M_NS1T_17LinearCombinationISL_fSL_fLNS_15FloatRoundStyleE2EEESK_S1Q_JEEENSA_5SM1004TMEM4LOAD26SM100_TMEM_LOAD_32dp32b32xES13_NS14_INS15_ILi2ELi4ELi3EEES18_NSU_INSB_IJS19_S1O_EEENSB_IJS1O_SD_EEEEEEENSA_39AutoVectorizingCopyWithAssumedAlignmentILi128EEENSA_14SM90_TMA_STOREES27_S29_S29_EEEvvEEEEvNT_6ParamsE,"a",@progbits
	.sectionflags	@""
	.align	4
.nv.constant0._ZN7cutlass13device_kernelINS_4conv6kernel13ConvUniversalINS1_16ConvProblemShapeILNS1_8OperatorE2ELi3EEENS1_10collective14CollectiveConvINS1_47MainloopSm100TmaUmmaWarpSpecializedImplicitGemmILS5_2ELi6ELi3ELi1ELi2EN4cute5tupleIJNSA_1CILi1EEESD_SD_EEEEENSB_IJNSC_ILi128EEENSB_IJSG_EEENSB_IJNSC_ILi64EEEEEEEEENS_10bfloat16_tESL_NSA_8TiledMMAINSA_8MMA_AtomIJNSA_20SM100_MMA_F16BF16_SSISL_SL_fLi128ELi128ELNSA_4UMMA5MajorE1ELSQ_1ELNSP_7ScaleInE0ELSR_0EEEEEENSA_6LayoutISE_NSB_IJNSC_ILi0EEESV_SV_EEEEENSB_IJNSA_10UnderscoreESY_SY_EEEEENS7_6detail27Sm100ImplicitGemmTileTraitsINSA_13SM90_TMA_LOADENSA_14ComposedLayoutINSA_7SwizzleILi3ELi4ELi3EEENSA_18smem_ptr_flag_bitsILi16EEENSU_INSB_IJSI_NSC_ILi8EEEEEENSB_IJSD_SI_EEEEEEEvEENS12_INSA_20SM90_TMA_LOAD_IM2COLES1D_vEEEENS_8epilogue10collective18CollectiveEpilogueINS1I_23Sm100TmaWarpSpecializedILi4ELi2ELi32ELb1ELb0EEEJSK_NSB_IJNSU_ISG_SD_EENSU_INSC_ILi32EEESD_EEEEESL_NSB_IJlNSB_IJSD_lllEEESV_EEESL_S1S_NS1I_6fusion15FusionCallbacksIS1M_NS1T_17LinearCombinationISL_fSL_fLNS_15FloatRoundStyleE2EEESK_S1Q_JEEENSA_5SM1004TMEM4LOAD26SM100_TMEM_LOAD_32dp32b32xES13_NS14_INS15_ILi2ELi4ELi3EEES18_NSU_INSB_IJS19_S1O_EEENSB_IJS1O_SD_EEEEEEENSA_39AutoVectorizingCopyWithAssumedAlignmentILi128EEENSA_14SM90_TMA_STOREES27_S29_S29_EEEvvEEEEvNT_6ParamsE:
	.zero		3200


//--------------------- SYMBOLS --------------------------

	.type		.nv.reservedSmem.offset0,@object
	.size		.nv.reservedSmem.offset0,0x4
	.type		.nv.reservedSmem.cap,@object
	.size		.nv.reservedSmem.cap,0x4
	.type		__assertfail,@function
